//
// Generated by NVIDIA NVVM Compiler
//
// Compiler Build ID: CL-36424714
// Cuda compilation tools, release 13.0, V13.0.88
// Based on NVVM 20.0.0
//

.version 9.0
.target sm_100
.address_size 64

	// .globl	_Z17convolutionRowGPUPdS_iii
.const .align 8 .b8 c_Filter[65536];
.extern .shared .align 16 .b8 s_src[];

.visible .entry _Z17convolutionRowGPUPdS_iii(
	.param .u64 .ptr .align 1 _Z17convolutionRowGPUPdS_iii_param_0,
	.param .u64 .ptr .align 1 _Z17convolutionRowGPUPdS_iii_param_1,
	.param .u32 _Z17convolutionRowGPUPdS_iii_param_2,
	.param .u32 _Z17convolutionRowGPUPdS_iii_param_3,
	.param .u32 _Z17convolutionRowGPUPdS_iii_param_4
)
{
	.reg .pred 	%p<11>;
	.reg .b32 	%r<94>;
	.reg .b64 	%rd<27>;
	.reg .b64 	%fd<62>;

	ld.param.u64 	%rd2, [_Z17convolutionRowGPUPdS_iii_param_0];
	ld.param.u64 	%rd3, [_Z17convolutionRowGPUPdS_iii_param_1];
	ld.param.u32 	%r26, [_Z17convolutionRowGPUPdS_iii_param_2];
	ld.param.u32 	%r27, [_Z17convolutionRowGPUPdS_iii_param_4];
	neg.s32 	%r91, %r27;
	cvta.to.global.u64 	%rd1, %rd3;
	mov.u32 	%r2, %tid.x;
	mov.u32 	%r3, %tid.y;
	mov.u32 	%r28, %ctaid.x;
	mov.u32 	%r29, %ntid.x;
	mad.lo.s32 	%r4, %r28, %r29, %r2;
	mov.u32 	%r30, %ctaid.y;
	mov.u32 	%r31, %ntid.y;
	mad.lo.s32 	%r5, %r30, %r31, %r3;
	setp.ge.s32 	%p1, %r4, %r27;
	@%p1 bra 	$L__BB0_2;
	add.s32 	%r41, %r27, 16;
	mul.lo.s32 	%r42, %r41, %r3;
	shl.b32 	%r43, %r42, 1;
	add.s32 	%r44, %r43, %r2;
	shl.b32 	%r45, %r44, 3;
	mov.u32 	%r46, s_src;
	add.s32 	%r47, %r46, %r45;
	mov.b64 	%rd6, 0;
	st.shared.u64 	[%r47], %rd6;
	bra.uni 	$L__BB0_4;
$L__BB0_2:
	setp.ge.s32 	%p2, %r2, %r27;
	@%p2 bra 	$L__BB0_4;
	mad.lo.s32 	%r32, %r26, %r5, %r4;
	sub.s32 	%r33, %r32, %r27;
	mul.wide.s32 	%rd4, %r33, 8;
	add.s64 	%rd5, %rd1, %rd4;
	ld.global.f64 	%fd10, [%rd5];
	add.s32 	%r34, %r27, 16;
	mul.lo.s32 	%r35, %r34, %r3;
	shl.b32 	%r36, %r35, 1;
	add.s32 	%r37, %r36, %r2;
	shl.b32 	%r38, %r37, 3;
	mov.u32 	%r39, s_src;
	add.s32 	%r40, %r39, %r38;
	st.shared.f64 	[%r40], %fd10;
$L__BB0_4:
	add.s32 	%r6, %r27, %r4;
	setp.lt.s32 	%p3, %r6, %r26;
	@%p3 bra 	$L__BB0_6;
	shl.b32 	%r48, %r27, 1;
	add.s32 	%r49, %r48, 32;
	add.s32 	%r50, %r48, %r2;
	mad.lo.s32 	%r51, %r49, %r3, %r50;
	shl.b32 	%r52, %r51, 3;
	mov.u32 	%r53, s_src;
	add.s32 	%r54, %r53, %r52;
	mov.b64 	%rd7, 0;
	st.shared.u64 	[%r54], %rd7;
	bra.uni 	$L__BB0_8;
$L__BB0_6:
	sub.s32 	%r55, 31, %r2;
	setp.ge.s32 	%p4, %r55, %r27;
	@%p4 bra 	$L__BB0_8;
	mad.lo.s32 	%r56, %r26, %r5, %r6;
	mul.wide.s32 	%rd8, %r56, 8;
	add.s64 	%rd9, %rd1, %rd8;
	ld.global.f64 	%fd11, [%rd9];
	shl.b32 	%r57, %r27, 1;
	add.s32 	%r58, %r57, 32;
	add.s32 	%r59, %r57, %r2;
	mad.lo.s32 	%r60, %r58, %r3, %r59;
	shl.b32 	%r61, %r60, 3;
	mov.u32 	%r62, s_src;
	add.s32 	%r63, %r62, %r61;
	st.shared.f64 	[%r63], %fd11;
$L__BB0_8:
	mad.lo.s32 	%r7, %r26, %r5, %r4;
	mul.wide.s32 	%rd10, %r7, 8;
	add.s64 	%rd11, %rd1, %rd10;
	ld.global.f64 	%fd13, [%rd11];
	shl.b32 	%r8, %r27, 1;
	add.s32 	%r64, %r8, 32;
	mul.lo.s32 	%r9, %r64, %r3;
	add.s32 	%r65, %r27, %r2;
	add.s32 	%r66, %r65, %r9;
	shl.b32 	%r67, %r66, 3;
	mov.u32 	%r68, s_src;
	add.s32 	%r10, %r68, %r67;
	st.shared.f64 	[%r10], %fd13;
	bar.sync 	0;
	setp.lt.s32 	%p5, %r27, %r91;
	mov.f64 	%fd61, 0d0000000000000000;
	@%p5 bra 	$L__BB0_17;
	setp.lt.u32 	%p6, %r8, 7;
	mov.f64 	%fd58, 0d0000000000000000;
	@%p6 bra 	$L__BB0_12;
	add.s32 	%r69, %r8, 1;
	and.b32  	%r70, %r69, -8;
	neg.s32 	%r89, %r70;
	shl.b32 	%r71, %r9, 3;
	shl.b32 	%r72, %r2, 3;
	add.s32 	%r73, %r71, %r72;
	add.s32 	%r75, %r73, %r68;
	add.s32 	%r87, %r75, 32;
	mov.f64 	%fd58, 0d0000000000000000;
	mov.u64 	%rd13, c_Filter;
	mov.u32 	%r88, %r8;
$L__BB0_11:
	.pragma "nounroll";
	ld.shared.f64 	%fd16, [%r87+-32];
	mul.wide.s32 	%rd12, %r88, 8;
	add.s64 	%rd14, %rd13, %rd12;
	ld.const.f64 	%fd17, [%rd14];
	fma.rn.f64 	%fd18, %fd16, %fd17, %fd58;
	ld.shared.f64 	%fd19, [%r87+-24];
	ld.const.f64 	%fd20, [%rd14+-8];
	fma.rn.f64 	%fd21, %fd19, %fd20, %fd18;
	ld.shared.f64 	%fd22, [%r87+-16];
	ld.const.f64 	%fd23, [%rd14+-16];
	fma.rn.f64 	%fd24, %fd22, %fd23, %fd21;
	ld.shared.f64 	%fd25, [%r87+-8];
	ld.const.f64 	%fd26, [%rd14+-24];
	fma.rn.f64 	%fd27, %fd25, %fd26, %fd24;
	ld.shared.f64 	%fd28, [%r87];
	ld.const.f64 	%fd29, [%rd14+-32];
	fma.rn.f64 	%fd30, %fd28, %fd29, %fd27;
	ld.shared.f64 	%fd31, [%r87+8];
	ld.const.f64 	%fd32, [%rd14+-40];
	fma.rn.f64 	%fd33, %fd31, %fd32, %fd30;
	ld.shared.f64 	%fd34, [%r87+16];
	ld.const.f64 	%fd35, [%rd14+-48];
	fma.rn.f64 	%fd36, %fd34, %fd35, %fd33;
	ld.shared.f64 	%fd37, [%r87+24];
	ld.const.f64 	%fd38, [%rd14+-56];
	fma.rn.f64 	%fd58, %fd37, %fd38, %fd36;
	add.s32 	%r91, %r91, 8;
	add.s32 	%r89, %r89, 8;
	add.s32 	%r88, %r88, -8;
	add.s32 	%r87, %r87, 64;
	setp.ne.s32 	%p7, %r89, 0;
	@%p7 bra 	$L__BB0_11;
$L__BB0_12:
	and.b32  	%r76, %r8, 6;
	setp.lt.u32 	%p8, %r76, 3;
	@%p8 bra 	$L__BB0_14;
	shl.b32 	%r77, %r91, 3;
	add.s32 	%r78, %r10, %r77;
	ld.shared.f64 	%fd39, [%r78];
	sub.s32 	%r79, %r27, %r91;
	mul.wide.s32 	%rd15, %r79, 8;
	mov.u64 	%rd16, c_Filter;
	add.s64 	%rd17, %rd16, %rd15;
	ld.const.f64 	%fd40, [%rd17];
	fma.rn.f64 	%fd41, %fd39, %fd40, %fd58;
	ld.shared.f64 	%fd42, [%r78+8];
	ld.const.f64 	%fd43, [%rd17+-8];
	fma.rn.f64 	%fd44, %fd42, %fd43, %fd41;
	ld.shared.f64 	%fd45, [%r78+16];
	ld.const.f64 	%fd46, [%rd17+-16];
	fma.rn.f64 	%fd47, %fd45, %fd46, %fd44;
	ld.shared.f64 	%fd48, [%r78+24];
	ld.const.f64 	%fd49, [%rd17+-24];
	fma.rn.f64 	%fd58, %fd48, %fd49, %fd47;
	add.s32 	%r91, %r91, 4;
$L__BB0_14:
	and.b32  	%r80, %r27, 1;
	setp.eq.b32 	%p9, %r80, 1;
	not.pred 	%p10, %p9;
	@%p10 bra 	$L__BB0_16;
	shl.b32 	%r81, %r91, 3;
	add.s32 	%r82, %r10, %r81;
	ld.shared.f64 	%fd50, [%r82];
	sub.s32 	%r83, %r27, %r91;
	mul.wide.s32 	%rd18, %r83, 8;
	mov.u64 	%rd19, c_Filter;
	add.s64 	%rd20, %rd19, %rd18;
	ld.const.f64 	%fd51, [%rd20];
	fma.rn.f64 	%fd52, %fd50, %fd51, %fd58;
	ld.shared.f64 	%fd53, [%r82+8];
	ld.const.f64 	%fd54, [%rd20+-8];
	fma.rn.f64 	%fd58, %fd53, %fd54, %fd52;
	add.s32 	%r91, %r91, 2;
$L__BB0_16:
	shl.b32 	%r84, %r91, 3;
	add.s32 	%r85, %r10, %r84;
	ld.shared.f64 	%fd55, [%r85];
	sub.s32 	%r86, %r27, %r91;
	mul.wide.s32 	%rd21, %r86, 8;
	mov.u64 	%rd22, c_Filter;
	add.s64 	%rd23, %rd22, %rd21;
	ld.const.f64 	%fd56, [%rd23];
	fma.rn.f64 	%fd61, %fd55, %fd56, %fd58;
$L__BB0_17:
	cvta.to.global.u64 	%rd24, %rd2;
	add.s64 	%rd26, %rd24, %rd10;
	st.global.f64 	[%rd26], %fd61;
	ret;

}
	// .globl	_Z20convolutionColumnGPUPdS_iii
.visible .entry _Z20convolutionColumnGPUPdS_iii(
	.param .u64 .ptr .align 1 _Z20convolutionColumnGPUPdS_iii_param_0,
	.param .u64 .ptr .align 1 _Z20convolutionColumnGPUPdS_iii_param_1,
	.param .u32 _Z20convolutionColumnGPUPdS_iii_param_2,
	.param .u32 _Z20convolutionColumnGPUPdS_iii_param_3,
	.param .u32 _Z20convolutionColumnGPUPdS_iii_param_4
)
{
	.reg .pred 	%p<11>;
	.reg .b32 	%r<102>;
	.reg .b64 	%rd<27>;
	.reg .b64 	%fd<62>;

	ld.param.u64 	%rd2, [_Z20convolutionColumnGPUPdS_iii_param_0];
	ld.param.u64 	%rd3, [_Z20convolutionColumnGPUPdS_iii_param_1];
	ld.param.u32 	%r25, [_Z20convolutionColumnGPUPdS_iii_param_2];
	ld.param.u32 	%r26, [_Z20convolutionColumnGPUPdS_iii_param_3];
	ld.param.u32 	%r27, [_Z20convolutionColumnGPUPdS_iii_param_4];
	cvta.to.global.u64 	%rd1, %rd3;
	mov.u32 	%r1, %tid.x;
	mov.u32 	%r2, %tid.y;
	mov.u32 	%r28, %ctaid.x;
	mov.u32 	%r29, %ntid.x;
	mad.lo.s32 	%r3, %r28, %r29, %r1;
	mov.u32 	%r30, %ctaid.y;
	mov.u32 	%r31, %ntid.y;
	mad.lo.s32 	%r4, %r30, %r31, %r2;
	setp.ge.s32 	%p1, %r4, %r27;
	@%p1 bra 	$L__BB1_2;
	shl.b32 	%r39, %r2, 5;
	add.s32 	%r40, %r39, %r1;
	shl.b32 	%r41, %r40, 3;
	mov.u32 	%r42, s_src;
	add.s32 	%r43, %r42, %r41;
	mov.b64 	%rd6, 0;
	st.shared.u64 	[%r43], %rd6;
	bra.uni 	$L__BB1_4;
$L__BB1_2:
	setp.ge.s32 	%p2, %r2, %r27;
	@%p2 bra 	$L__BB1_4;
	sub.s32 	%r32, %r4, %r27;
	mad.lo.s32 	%r33, %r32, %r25, %r3;
	mul.wide.s32 	%rd4, %r33, 8;
	add.s64 	%rd5, %rd1, %rd4;
	ld.global.f64 	%fd10, [%rd5];
	shl.b32 	%r34, %r2, 5;
	add.s32 	%r35, %r34, %r1;
	shl.b32 	%r36, %r35, 3;
	mov.u32 	%r37, s_src;
	add.s32 	%r38, %r37, %r36;
	st.shared.f64 	[%r38], %fd10;
$L__BB1_4:
	add.s32 	%r5, %r27, %r4;
	setp.lt.s32 	%p3, %r5, %r26;
	@%p3 bra 	$L__BB1_6;
	shl.b32 	%r44, %r27, 6;
	shl.b32 	%r45, %r2, 5;
	add.s32 	%r46, %r45, %r1;
	add.s32 	%r47, %r46, %r44;
	shl.b32 	%r48, %r47, 3;
	mov.u32 	%r49, s_src;
	add.s32 	%r50, %r49, %r48;
	mov.b64 	%rd7, 0;
	st.shared.u64 	[%r50], %rd7;
	bra.uni 	$L__BB1_8;
$L__BB1_6:
	sub.s32 	%r51, 31, %r2;
	setp.ge.s32 	%p4, %r51, %r27;
	@%p4 bra 	$L__BB1_8;
	mad.lo.s32 	%r52, %r5, %r25, %r3;
	mul.wide.s32 	%rd8, %r52, 8;
	add.s64 	%rd9, %rd1, %rd8;
	ld.global.f64 	%fd11, [%rd9];
	shl.b32 	%r53, %r27, 6;
	shl.b32 	%r54, %r2, 5;
	add.s32 	%r55, %r54, %r1;
	add.s32 	%r56, %r55, %r53;
	shl.b32 	%r57, %r56, 3;
	mov.u32 	%r58, s_src;
	add.s32 	%r59, %r58, %r57;
	st.shared.f64 	[%r59], %fd11;
$L__BB1_8:
	mad.lo.s32 	%r6, %r25, %r4, %r3;
	mul.wide.s32 	%rd10, %r6, 8;
	add.s64 	%rd11, %rd1, %rd10;
	ld.global.f64 	%fd13, [%rd11];
	add.s32 	%r7, %r27, %r2;
	shl.b32 	%r60, %r7, 5;
	add.s32 	%r61, %r60, %r1;
	shl.b32 	%r62, %r61, 3;
	mov.u32 	%r63, s_src;
	add.s32 	%r64, %r63, %r62;
	st.shared.f64 	[%r64], %fd13;
	bar.sync 	0;
	setp.lt.s32 	%p5, %r27, 0;
	mov.f64 	%fd61, 0d0000000000000000;
	@%p5 bra 	$L__BB1_17;
	neg.s32 	%r99, %r27;
	setp.lt.u32 	%p6, %r27, 4;
	mov.f64 	%fd58, 0d0000000000000000;
	@%p6 bra 	$L__BB1_12;
	shl.b32 	%r96, %r27, 1;
	and.b32  	%r65, %r96, -8;
	neg.s32 	%r97, %r65;
	shl.b32 	%r66, %r2, 8;
	shl.b32 	%r67, %r1, 3;
	add.s32 	%r68, %r66, %r67;
	add.s32 	%r70, %r68, %r63;
	add.s32 	%r95, %r70, 1024;
	mov.f64 	%fd58, 0d0000000000000000;
	mov.u64 	%rd13, c_Filter;
$L__BB1_11:
	.pragma "nounroll";
	ld.shared.f64 	%fd16, [%r95+-1024];
	mul.wide.s32 	%rd12, %r96, 8;
	add.s64 	%rd14, %rd13, %rd12;
	ld.const.f64 	%fd17, [%rd14];
	fma.rn.f64 	%fd18, %fd16, %fd17, %fd58;
	ld.shared.f64 	%fd19, [%r95+-768];
	ld.const.f64 	%fd20, [%rd14+-8];
	fma.rn.f64 	%fd21, %fd19, %fd20, %fd18;
	ld.shared.f64 	%fd22, [%r95+-512];
	ld.const.f64 	%fd23, [%rd14+-16];
	fma.rn.f64 	%fd24, %fd22, %fd23, %fd21;
	ld.shared.f64 	%fd25, [%r95+-256];
	ld.const.f64 	%fd26, [%rd14+-24];
	fma.rn.f64 	%fd27, %fd25, %fd26, %fd24;
	ld.shared.f64 	%fd28, [%r95];
	ld.const.f64 	%fd29, [%rd14+-32];
	fma.rn.f64 	%fd30, %fd28, %fd29, %fd27;
	ld.shared.f64 	%fd31, [%r95+256];
	ld.const.f64 	%fd32, [%rd14+-40];
	fma.rn.f64 	%fd33, %fd31, %fd32, %fd30;
	ld.shared.f64 	%fd34, [%r95+512];
	ld.const.f64 	%fd35, [%rd14+-48];
	fma.rn.f64 	%fd36, %fd34, %fd35, %fd33;
	ld.shared.f64 	%fd37, [%r95+768];
	ld.const.f64 	%fd38, [%rd14+-56];
	fma.rn.f64 	%fd58, %fd37, %fd38, %fd36;
	add.s32 	%r99, %r99, 8;
	add.s32 	%r97, %r97, 8;
	add.s32 	%r96, %r96, -8;
	add.s32 	%r95, %r95, 2048;
	setp.ne.s32 	%p7, %r97, 0;
	@%p7 bra 	$L__BB1_11;
$L__BB1_12:
	shl.b32 	%r71, %r27, 1;
	and.b32  	%r72, %r71, 6;
	setp.lt.u32 	%p8, %r72, 3;
	@%p8 bra 	$L__BB1_14;
	add.s32 	%r73, %r7, %r99;
	shl.b32 	%r74, %r73, 5;
	add.s32 	%r75, %r74, %r1;
	shl.b32 	%r76, %r75, 3;
	add.s32 	%r78, %r63, %r76;
	ld.shared.f64 	%fd39, [%r78];
	sub.s32 	%r79, %r27, %r99;
	mul.wide.s32 	%rd15, %r79, 8;
	mov.u64 	%rd16, c_Filter;
	add.s64 	%rd17, %rd16, %rd15;
	ld.const.f64 	%fd40, [%rd17];
	fma.rn.f64 	%fd41, %fd39, %fd40, %fd58;
	ld.shared.f64 	%fd42, [%r78+256];
	ld.const.f64 	%fd43, [%rd17+-8];
	fma.rn.f64 	%fd44, %fd42, %fd43, %fd41;
	ld.shared.f64 	%fd45, [%r78+512];
	ld.const.f64 	%fd46, [%rd17+-16];
	fma.rn.f64 	%fd47, %fd45, %fd46, %fd44;
	ld.shared.f64 	%fd48, [%r78+768];
	ld.const.f64 	%fd49, [%rd17+-24];
	fma.rn.f64 	%fd58, %fd48, %fd49, %fd47;
	add.s32 	%r99, %r99, 4;
$L__BB1_14:
	and.b32  	%r80, %r27, 1;
	setp.eq.b32 	%p9, %r80, 1;
	not.pred 	%p10, %p9;
	@%p10 bra 	$L__BB1_16;
	add.s32 	%r81, %r7, %r99;
	shl.b32 	%r82, %r81, 5;
	add.s32 	%r83, %r82, %r1;
	shl.b32 	%r84, %r83, 3;
	add.s32 	%r86, %r63, %r84;
	ld.shared.f64 	%fd50, [%r86];
	sub.s32 	%r87, %r27, %r99;
	mul.wide.s32 	%rd18, %r87, 8;
	mov.u64 	%rd19, c_Filter;
	add.s64 	%rd20, %rd19, %rd18;
	ld.const.f64 	%fd51, [%rd20];
	fma.rn.f64 	%fd52, %fd50, %fd51, %fd58;
	ld.shared.f64 	%fd53, [%r86+256];
	ld.const.f64 	%fd54, [%rd20+-8];
	fma.rn.f64 	%fd58, %fd53, %fd54, %fd52;
	add.s32 	%r99, %r99, 2;
$L__BB1_16:
	add.s32 	%r88, %r7, %r99;
	shl.b32 	%r89, %r88, 5;
	add.s32 	%r90, %r89, %r1;
	shl.b32 	%r91, %r90, 3;
	add.s32 	%r93, %r63, %r91;
	ld.shared.f64 	%fd55, [%r93];
	sub.s32 	%r94, %r27, %r99;
	mul.wide.s32 	%rd21, %r94, 8;
	mov.u64 	%rd22, c_Filter;
	add.s64 	%rd23, %rd22, %rd21;
	ld.const.f64 	%fd56, [%rd23];
	fma.rn.f64 	%fd61, %fd55, %fd56, %fd58;
$L__BB1_17:
	cvta.to.global.u64 	%rd24, %rd2;
	add.s64 	%rd26, %rd24, %rd10;
	st.global.f64 	[%rd26], %fd61;
	ret;

}


// ===== COMPILED SASS (sm_100) =====

	.target	sm_100

	.elftype	@"ET_EXEC"


//--------------------- .note.nv.tkinfo           --------------------------
	.section	.note.nv.tkinfo,"",@"SHT_NOTE"
	.sectionflags	@"SHF_NOTE_NV_TKINFO"
	.tkinfo
        /*0018*/ 	.word	0x00000002
        /*0030*/ 	.string	""
        /*0030*/ 	.string	"ptxas"
        /*0030*/ 	.string	"Cuda compilation tools, release 13.0, V13.0.88"
        /*0030*/ 	.string	"Build cuda_13.0.r13.0/compiler.36424714_0"
        /*0030*/ 	.string	"-arch sm_100 -m 64 "



//--------------------- .note.nv.cuinfo           --------------------------
	.section	.note.nv.cuinfo,"",@"SHT_NOTE"
	.sectionflags	@"SHF_NOTE_NV_CUINFO"
        /*0018*/ 	.short	0x0002
        /*001a*/ 	.short	0x0064
        /*001c*/ 	.short	0x0082
	.zero		2


//--------------------- .nv.info                  --------------------------
	.section	.nv.info,"",@"SHT_CUDA_INFO"
	.align	4


	//----- nvinfo : EIATTR_REGCOUNT
	.align		4
        /*0000*/ 	.byte	0x04, 0x2f
        /*0002*/ 	.short	(.L_2 - .L_1)
	.align		4
.L_1:
        /*0004*/ 	.word	index@(_Z17convolutionRowGPUPdS_iii)
        /*0008*/ 	.word	0x0000001d


	//----- nvinfo : EIATTR_FRAME_SIZE
	.align		4
.L_2:
        /*000c*/ 	.byte	0x04, 0x11
        /*000e*/ 	.short	(.L_4 - .L_3)
	.align		4
.L_3:
        /*0010*/ 	.word	index@(_Z17convolutionRowGPUPdS_iii)
        /*0014*/ 	.word	0x00000000


	//----- nvinfo : EIATTR_REGCOUNT
	.align		4
.L_4:
        /*0018*/ 	.byte	0x04, 0x2f
        /*001a*/ 	.short	(.L_6 - .L_5)
	.align		4
.L_5:
        /*001c*/ 	.word	index@(_Z20convolutionColumnGPUPdS_iii)
        /*0020*/ 	.word	0x0000001c


	//----- nvinfo : EIATTR_FRAME_SIZE
	.align		4
.L_6:
        /*0024*/ 	.byte	0x04, 0x11
        /*0026*/ 	.short	(.L_8 - .L_7)
	.align		4
.L_7:
        /*0028*/ 	.word	index@(_Z20convolutionColumnGPUPdS_iii)
        /*002c*/ 	.word	0x00000000


	//----- nvinfo : EIATTR_MIN_STACK_SIZE
	.align		4
.L_8:
        /*0030*/ 	.byte	0x04, 0x12
        /*0032*/ 	.short	(.L_10 - .L_9)
	.align		4
.L_9:
        /*0034*/ 	.word	index@(_Z20convolutionColumnGPUPdS_iii)
        /*0038*/ 	.word	0x00000000


	//----- nvinfo : EIATTR_MIN_STACK_SIZE
	.align		4
.L_10:
        /*003c*/ 	.byte	0x04, 0x12
        /*003e*/ 	.short	(.L_12 - .L_11)
	.align		4
.L_11:
        /*0040*/ 	.word	index@(_Z17convolutionRowGPUPdS_iii)
        /*0044*/ 	.word	0x00000000
.L_12:


//--------------------- .nv.compat                --------------------------
	.section	.nv.compat,"",@"SHT_CUDA_COMPAT_INFO"
	.align	4
        /*0000*/ 	.byte	0x02, 0x09, 0x00, 0x00, 0x02, 0x02, 0x01, 0x00, 0x02, 0x05, 0x05, 0x00, 0x03, 0x07, 0x01, 0x01
        /*0010*/ 	.byte	0x02, 0x03, 0x00, 0x00, 0x02, 0x06, 0x01, 0x00, 0x04, 0x0b, 0x08, 0x00, 0x01, 0x00, 0x00, 0x00
        /*0020*/ 	.byte	0x00, 0x00, 0x00, 0x00


//--------------------- .nv.info._Z20convolutionColumnGPUPdS_iii --------------------------
	.section	.nv.info._Z20convolutionColumnGPUPdS_iii,"",@"SHT_CUDA_INFO"
	.sectionflags	@""
	.align	4


	//----- nvinfo : EIATTR_CUDA_API_VERSION
	.align		4
        /*0000*/ 	.byte	0x04, 0x37
        /*0002*/ 	.short	(.L_14 - .L_13)
.L_13:
        /*0004*/ 	.word	0x00000082


	//----- nvinfo : EIATTR_KPARAM_INFO
	.align		4
.L_14:
        /*0008*/ 	.byte	0x04, 0x17
        /*000a*/ 	.short	(.L_16 - .L_15)
.L_15:
        /*000c*/ 	.word	0x00000000
        /*0010*/ 	.short	0x0004
        /*0012*/ 	.short	0x0018
        /*0014*/ 	.byte	0x00, 0xf0, 0x11, 0x00


	//----- nvinfo : EIATTR_KPARAM_INFO
	.align		4
.L_16:
        /*0018*/ 	.byte	0x04, 0x17
        /*001a*/ 	.short	(.L_18 - .L_17)
.L_17:
        /*001c*/ 	.word	0x00000000
        /*0020*/ 	.short	0x0003
        /*0022*/ 	.short	0x0014
        /*0024*/ 	.byte	0x00, 0xf0, 0x11, 0x00


	//----- nvinfo : EIATTR_KPARAM_INFO
	.align		4
.L_18:
        /*0028*/ 	.byte	0x04, 0x17
        /*002a*/ 	.short	(.L_20 - .L_19)
.L_19:
        /*002c*/ 	.word	0x00000000
        /*0030*/ 	.short	0x0002
        /*0032*/ 	.short	0x0010
        /*0034*/ 	.byte	0x00, 0xf0, 0x11, 0x00


	//----- nvinfo : EIATTR_KPARAM_INFO
	.align		4
.L_20:
        /*0038*/ 	.byte	0x04, 0x17
        /*003a*/ 	.short	(.L_22 - .L_21)
.L_21:
        /*003c*/ 	.word	0x00000000
        /*0040*/ 	.short	0x0001
        /*0042*/ 	.short	0x0008
        /*0044*/ 	.byte	0x00, 0xf5, 0x21, 0x00


	//----- nvinfo : EIATTR_KPARAM_INFO
	.align		4
.L_22:
        /*0048*/ 	.byte	0x04, 0x17
        /*004a*/ 	.short	(.L_24 - .L_23)
.L_23:
        /*004c*/ 	.word	0x00000000
        /*0050*/ 	.short	0x0000
        /*0052*/ 	.short	0x0000
        /*0054*/ 	.byte	0x00, 0xf5, 0x21, 0x00


	//----- nvinfo : EIATTR_SPARSE_MMA_MASK
	.align		4
.L_24:
        /*0058*/ 	.byte	0x03, 0x50
        /*005a*/ 	.short	0x0000


	//----- nvinfo : EIATTR_MAXREG_COUNT
	.align		4
        /*005c*/ 	.byte	0x03, 0x1b
        /*005e*/ 	.short	0x00ff


	//----- nvinfo : EIATTR_NUM_BARRIERS
	.align		4
        /*0060*/ 	.byte	0x02, 0x4c
        /*0062*/ 	.byte	0x01
	.zero		1


	//----- nvinfo : EIATTR_MERCURY_ISA_VERSION
	.align		4
        /*0064*/ 	.byte	0x03, 0x5f
        /*0066*/ 	.short	0x0101


	//----- nvinfo : EIATTR_VRC_CTA_INIT_COUNT
	.align		4
        /*0068*/ 	.byte	0x02, 0x4a
	.zero		1
	.zero		1


	//----- nvinfo : EIATTR_EXIT_INSTR_OFFSETS
	.align		4
        /*006c*/ 	.byte	0x04, 0x1c
        /*006e*/ 	.short	(.L_26 - .L_25)


	//   ....[0]....
.L_25:
        /*0070*/ 	.word	0x00000a80


	//----- nvinfo : EIATTR_CRS_STACK_SIZE
	.align		4
.L_26:
        /*0074*/ 	.byte	0x04, 0x1e
        /*0076*/ 	.short	(.L_28 - .L_27)
.L_27:
        /*0078*/ 	.word	0x00000000


	//----- nvinfo : EIATTR_CBANK_PARAM_SIZE
	.align		4
.L_28:
        /*007c*/ 	.byte	0x03, 0x19
        /*007e*/ 	.short	0x001c


	//----- nvinfo : EIATTR_PARAM_CBANK
	.align		4
        /*0080*/ 	.byte	0x04, 0x0a
        /*0082*/ 	.short	(.L_30 - .L_29)
	.align		4
.L_29:
        /*0084*/ 	.word	index@(.nv.constant0._Z20convolutionColumnGPUPdS_iii)
        /*0088*/ 	.short	0x0380
        /*008a*/ 	.short	0x001c


	//----- nvinfo : EIATTR_SW_WAR
	.align		4
.L_30:
        /*008c*/ 	.byte	0x04, 0x36
        /*008e*/ 	.short	(.L_32 - .L_31)
.L_31:
        /*0090*/ 	.word	0x00000008
.L_32:


//--------------------- .nv.info._Z17convolutionRowGPUPdS_iii --------------------------
	.section	.nv.info._Z17convolutionRowGPUPdS_iii,"",@"SHT_CUDA_INFO"
	.sectionflags	@""
	.align	4


	//----- nvinfo : EIATTR_CUDA_API_VERSION
	.align		4
        /*0000*/ 	.byte	0x04, 0x37
        /*0002*/ 	.short	(.L_34 - .L_33)
.L_33:
        /*0004*/ 	.word	0x00000082


	//----- nvinfo : EIATTR_KPARAM_INFO
	.align		4
.L_34:
        /*0008*/ 	.byte	0x04, 0x17
        /*000a*/ 	.short	(.L_36 - .L_35)
.L_35:
        /*000c*/ 	.word	0x00000000
        /*0010*/ 	.short	0x0004
        /*0012*/ 	.short	0x0018
        /*0014*/ 	.byte	0x00, 0xf0, 0x11, 0x00


	//----- nvinfo : EIATTR_KPARAM_INFO
	.align		4
.L_36:
        /*0018*/ 	.byte	0x04, 0x17
        /*001a*/ 	.short	(.L_38 - .L_37)
.L_37:
        /*001c*/ 	.word	0x00000000
        /*0020*/ 	.short	0x0003
        /*0022*/ 	.short	0x0014
        /*0024*/ 	.byte	0x00, 0xf0, 0x11, 0x00


	//----- nvinfo : EIATTR_KPARAM_INFO
	.align		4
.L_38:
        /*0028*/ 	.byte	0x04, 0x17
        /*002a*/ 	.short	(.L_40 - .L_39)
.L_39:
        /*002c*/ 	.word	0x00000000
        /*0030*/ 	.short	0x0002
        /*0032*/ 	.short	0x0010
        /*0034*/ 	.byte	0x00, 0xf0, 0x11, 0x00


	//----- nvinfo : EIATTR_KPARAM_INFO
	.align		4
.L_40:
        /*0038*/ 	.byte	0x04, 0x17
        /*003a*/ 	.short	(.L_42 - .L_41)
.L_41:
        /*003c*/ 	.word	0x00000000
        /*0040*/ 	.short	0x0001
        /*0042*/ 	.short	0x0008
        /*0044*/ 	.byte	0x00, 0xf5, 0x21, 0x00


	//----- nvinfo : EIATTR_KPARAM_INFO
	.align		4
.L_42:
        /*0048*/ 	.byte	0x04, 0x17
        /*004a*/ 	.short	(.L_44 - .L_43)
.L_43:
        /*004c*/ 	.word	0x00000000
        /*0050*/ 	.short	0x0000
        /*0052*/ 	.short	0x0000
        /*0054*/ 	.byte	0x00, 0xf5, 0x21, 0x00


	//----- nvinfo : EIATTR_SPARSE_MMA_MASK
	.align		4
.L_44:
        /*0058*/ 	.byte	0x03, 0x50
        /*005a*/ 	.short	0x0000


	//----- nvinfo : EIATTR_MAXREG_COUNT
	.align		4
        /*005c*/ 	.byte	0x03, 0x1b
        /*005e*/ 	.short	0x00ff


	//----- nvinfo : EIATTR_NUM_BARRIERS
	.align		4
        /*0060*/ 	.byte	0x02, 0x4c
        /*0062*/ 	.byte	0x01
	.zero		1


	//----- nvinfo : EIATTR_MERCURY_ISA_VERSION
	.align		4
        /*0064*/ 	.byte	0x03, 0x5f
        /*0066*/ 	.short	0x0101


	//----- nvinfo : EIATTR_VRC_CTA_INIT_COUNT
	.align		4
        /*0068*/ 	.byte	0x02, 0x4a
	.zero		1
	.zero		1


	//----- nvinfo : EIATTR_EXIT_INSTR_OFFSETS
	.align		4
        /*006c*/ 	.byte	0x04, 0x1c
        /*006e*/ 	.short	(.L_46 - .L_45)


	//   ....[0]....
.L_45:
        /*0070*/ 	.word	0x00000a90


	//----- nvinfo : EIATTR_CRS_STACK_SIZE
	.align		4
.L_46:
        /*0074*/ 	.byte	0x04, 0x1e
        /*0076*/ 	.short	(.L_48 - .L_47)
.L_47:
        /*0078*/ 	.word	0x00000000


	//----- nvinfo : EIATTR_CBANK_PARAM_SIZE
	.align		4
.L_48:
        /*007c*/ 	.byte	0x03, 0x19
        /*007e*/ 	.short	0x001c


	//----- nvinfo : EIATTR_PARAM_CBANK
	.align		4
        /*0080*/ 	.byte	0x04, 0x0a
        /*0082*/ 	.short	(.L_50 - .L_49)
	.align		4
.L_49:
        /*0084*/ 	.word	index@(.nv.constant0._Z17convolutionRowGPUPdS_iii)
        /*0088*/ 	.short	0x0380
        /*008a*/ 	.short	0x001c


	//----- nvinfo : EIATTR_SW_WAR
	.align		4
.L_50:
        /*008c*/ 	.byte	0x04, 0x36
        /*008e*/ 	.short	(.L_52 - .L_51)
.L_51:
        /*0090*/ 	.word	0x00000008
.L_52:


//--------------------- .nv.callgraph             --------------------------
	.section	.nv.callgraph,"",@"SHT_CUDA_CALLGRAPH"
	.align	4
	.sectionentsize	8
	.align		4
        /*0000*/ 	.word	0x00000000
	.align		4
        /*0004*/ 	.word	0xffffffff
	.align		4
        /*0008*/ 	.word	0x00000000
	.align		4
        /*000c*/ 	.word	0xfffffffe
	.align		4
        /*0010*/ 	.word	0x00000000
	.align		4
        /*0014*/ 	.word	0xfffffffd
	.align		4
        /*0018*/ 	.word	0x00000000
	.align		4
        /*001c*/ 	.word	0xfffffffc


//--------------------- .nv.constant3             --------------------------
	.section	.nv.constant3,"a",@progbits
	.align	8
.nv.constant3:
	.type		c_Filter,@object
	.size		c_Filter,(.L_0 - c_Filter)
c_Filter:
	.zero		65536
.L_0:


//--------------------- .text._Z20convolutionColumnGPUPdS_iii --------------------------
	.section	.text._Z20convolutionColumnGPUPdS_iii,"ax",@progbits
	.align	128
        .global         _Z20convolutionColumnGPUPdS_iii
        .type           _Z20convolutionColumnGPUPdS_iii,@function
        .size           _Z20convolutionColumnGPUPdS_iii,(.L_x_21 - _Z20convolutionColumnGPUPdS_iii)
        .other          _Z20convolutionColumnGPUPdS_iii,@"STO_CUDA_ENTRY STV_DEFAULT"
_Z20convolutionColumnGPUPdS_iii:
.text._Z20convolutionColumnGPUPdS_iii:
[----:B------:R-:W-:Y:S01]  /*0000*/  LDC R1, c[0x0][0x37c] ;  /* 0x0000df00ff017b82 */ /* 0x000fe20000000800 */
[----:B------:R-:W0:Y:S07]  /*0010*/  S2R R7, SR_TID.Y ;  /* 0x0000000000077919 */ /* 0x000e2e0000002200 */
[----:B------:R-:W1:Y:S01]  /*0020*/  LDC R9, c[0x0][0x360] ;  /* 0x0000d800ff097b82 */ /* 0x000e620000000800 */
[----:B------:R-:W2:Y:S01]  /*0030*/  LDCU.64 UR6, c[0x0][0x358] ;  /* 0x00006b00ff0677ac */ /* 0x000ea20008000a00 */
[----:B------:R-:W-:Y:S06]  /*0040*/  BSSY.RECONVERGENT B0, `(.L_x_0) ;  /* 0x000001e000007945 */ /* 0x000fec0003800200 */
[----:B------:R-:W0:Y:S08]  /*0050*/  S2UR UR4, SR_CTAID.Y ;  /* 0x00000000000479c3 */ /* 0x000e300000002600 */
[----:B------:R-:W0:Y:S08]  /*0060*/  LDC R2, c[0x0][0x364] ;  /* 0x0000d900ff027b82 */ /* 0x000e300000000800 */
[----:B------:R-:W3:Y:S01]  /*0070*/  LDC R0, c[0x0][0x398] ;  /* 0x0000e600ff007b82 */ /* 0x000ee20000000800 */
[----:B0-----:R-:W-:-:S07]  /*0080*/  IMAD R3, R2, UR4, R7 ;  /* 0x0000000402037c24 */ /* 0x001fce000f8e0207 */
[----:B------:R-:W1:Y:S01]  /*0090*/  S2UR UR4, SR_CTAID.X ;  /* 0x00000000000479c3 */ /* 0x000e620000002500 */
[----:B------:R-:W0:Y:S01]  /*00a0*/  S2R R2, SR_TID.X ;  /* 0x0000000000027919 */ /* 0x000e220000002100 */
[----:B---3--:R-:W-:-:S13]  /*00b0*/  ISETP.GE.AND P0, PT, R3, R0, PT ;  /* 0x000000000300720c */ /* 0x008fda0003f06270 */
[----:B------:R-:W3:Y:S01]  /*00c0*/  @!P0 S2R R6, SR_CgaCtaId ;  /* 0x0000000000068919 */ /* 0x000ee20000008800 */
[----:B------:R-:W-:Y:S01]  /*00d0*/  @!P0 MOV R5, 0x400 ;  /* 0x0000040000058802 */ /* 0x000fe20000000f00 */
[----:B0-----:R-:W-:-:S03]  /*00e0*/  @!P0 IMAD R4, R7, 0x20, R2 ;  /* 0x0000002007048824 */ /* 0x001fc600078e0202 */
[----:B---3--:R-:W-:Y:S01]  /*00f0*/  @!P0 LEA R5, R6, R5, 0x18 ;  /* 0x0000000506058211 */ /* 0x008fe200078ec0ff */
[----:B-1----:R-:W-:-:S04]  /*0100*/  IMAD R6, R9, UR4, R2 ;  /* 0x0000000409067c24 */ /* 0x002fc8000f8e0202 */
[----:B------:R-:W-:-:S05]  /*0110*/  @!P0 IMAD R4, R4, 0x8, R5 ;  /* 0x0000000804048824 */ /* 0x000fca00078e0205 */
[----:B------:R0:W-:Y:S01]  /*0120*/  @!P0 STS.64 [R4], RZ ;  /* 0x000000ff04008388 */ /* 0x0001e20000000a00 */
[----:B--2---:R-:W-:Y:S05]  /*0130*/  @!P0 BRA `(.L_x_1) ;  /* 0x0000000000388947 */ /* 0x004fea0003800000 */
[----:B------:R-:W-:-:S13]  /*0140*/  ISETP.GE.AND P0, PT, R7, R0, PT ;  /* 0x000000000700720c */ /* 0x000fda0003f06270 */
[----:B------:R-:W-:Y:S05]  /*0150*/  @P0 BRA `(.L_x_1) ;  /* 0x0000000000300947 */ /* 0x000fea0003800000 */
[----:B0-----:R-:W0:Y:S01]  /*0160*/  LDC.64 R4, c[0x0][0x388] ;  /* 0x0000e200ff047b82 */ /* 0x001e220000000a00 */
[----:B------:R-:W1:Y:S01]  /*0170*/  LDCU UR4, c[0x0][0x390] ;  /* 0x00007200ff0477ac */ /* 0x000e620008000800 */
[----:B------:R-:W-:-:S04]  /*0180*/  IMAD.IADD R9, R3, 0x1, -R0 ;  /* 0x0000000103097824 */ /* 0x000fc800078e0a00 */
[----:B-1----:R-:W-:-:S04]  /*0190*/  IMAD R9, R9, UR4, R6 ;  /* 0x0000000409097c24 */ /* 0x002fc8000f8e0206 */
[----:B0-----:R-:W-:-:S06]  /*01a0*/  IMAD.WIDE R4, R9, 0x8, R4 ;  /* 0x0000000809047825 */ /* 0x001fcc00078e0204 */
[----:B------:R-:W2:Y:S01]  /*01b0*/  LDG.E.64 R4, desc[UR6][R4.64] ;  /* 0x0000000604047981 */ /* 0x000ea2000c1e1b00 */
[----:B------:R-:W0:Y:S01]  /*01c0*/  S2UR UR5, SR_CgaCtaId ;  /* 0x00000000000579c3 */ /* 0x000e220000008800 */
[----:B------:R-:W-:Y:S01]  /*01d0*/  UMOV UR4, 0x400 ;  /* 0x0000040000047882 */ /* 0x000fe20000000000 */
[----:B------:R-:W-:Y:S01]  /*01e0*/  LEA R8, R7, R2, 0x5 ;  /* 0x0000000207087211 */ /* 0x000fe200078e28ff */
[----:B0-----:R-:W-:-:S06]  /*01f0*/  ULEA UR4, UR5, UR4, 0x18 ;  /* 0x0000000405047291 */ /* 0x001fcc000f8ec0ff */
[----:B------:R-:W-:-:S05]  /*0200*/  LEA R9, R8, UR4, 0x3 ;  /* 0x0000000408097c11 */ /* 0x000fca000f8e18ff */
[----:B--2---:R1:W-:Y:S02]  /*0210*/  STS.64 [R9], R4 ;  /* 0x0000000409007388 */ /* 0x0043e40000000a00 */
.L_x_1:
[----:B------:R-:W-:Y:S05]  /*0220*/  BSYNC.RECONVERGENT B0 ;  /* 0x0000000000007941 */ /* 0x000fea0003800200 */
.L_x_0:
[----:B------:R-:W2:Y:S01]  /*0230*/  LDCU UR4, c[0x0][0x394] ;  /* 0x00007280ff0477ac */ /* 0x000ea20008000800 */
[----:B------:R-:W-:Y:S01]  /*0240*/  IMAD.IADD R11, R3, 0x1, R0 ;  /* 0x00000001030b7824 */ /* 0x000fe200078e0200 */
[----:B01----:R-:W0:Y:S01]  /*0250*/  LDC.64 R4, c[0x0][0x388] ;  /* 0x0000e200ff047b82 */ /* 0x003e220000000a00 */
[----:B------:R-:W-:Y:S03]  /*0260*/  BSSY.RECONVERGENT B0, `(.L_x_2) ;  /* 0x0000019000007945 */ /* 0x000fe60003800200 */
[----:B--2---:R-:W-:-:S13]  /*0270*/  ISETP.GE.AND P0, PT, R11, UR4, PT ;  /* 0x000000040b007c0c */ /* 0x004fda000bf06270 */
[----:B------:R-:W1:Y:S01]  /*0280*/  @P0 S2R R13, SR_CgaCtaId ;  /* 0x00000000000d0919 */ /* 0x000e620000008800 */
[----:B------:R-:W-:Y:S01]  /*0290*/  @P0 MOV R8, 0x400 ;  /* 0x0000040000080802 */ /* 0x000fe20000000f00 */
[----:B------:R-:W-:-:S03]  /*02a0*/  @P0 IMAD R9, R7, 0x20, R2 ;  /* 0x0000002007090824 */ /* 0x000fc600078e0202 */
[----:B-1----:R-:W-:Y:S01]  /*02b0*/  @P0 LEA R13, R13, R8, 0x18 ;  /* 0x000000080d0d0211 */ /* 0x002fe200078ec0ff */
[----:B------:R-:W-:-:S05]  /*02c0*/  @P0 IMAD R8, R0, 0x40, R9 ;  /* 0x0000004000080824 */ /* 0x000fca00078e0209 */
[----:B------:R-:W-:-:S05]  /*02d0*/  @P0 LEA R8, R8, R13, 0x3 ;  /* 0x0000000d08080211 */ /* 0x000fca00078e18ff */
[----:B------:R1:W-:Y:S01]  /*02e0*/  @P0 STS.64 [R8], RZ ;  /* 0x000000ff08000388 */ /* 0x0003e20000000a00 */
[----:B0-----:R-:W-:Y:S05]  /*02f0*/  @P0 BRA `(.L_x_3) ;  /* 0x00000000003c0947 */ /* 0x001fea0003800000 */
[----:B------:R-:W-:-:S04]  /*0300*/  IADD3 R9, PT, PT, -R7, 0x1f, RZ ;  /* 0x0000001f07097810 */ /* 0x000fc80007ffe1ff */
[----:B------:R-:W-:-:S13]  /*0310*/  ISETP.GE.AND P0, PT, R9, R0, PT ;  /* 0x000000000900720c */ /* 0x000fda0003f06270 */
[----:B------:R-:W-:Y:S05]  /*0320*/  @P0 BRA `(.L_x_3) ;  /* 0x0000000000300947 */ /* 0x000fea0003800000 */
[----:B-1----:R-:W0:Y:S01]  /*0330*/  LDC.64 R8, c[0x0][0x388] ;  /* 0x0000e200ff087b82 */ /* 0x002e220000000a00 */
[----:B------:R-:W1:Y:S02]  /*0340*/  LDCU UR4, c[0x0][0x390] ;  /* 0x00007200ff0477ac */ /* 0x000e640008000800 */
[----:B-1----:R-:W-:-:S04]  /*0350*/  IMAD R11, R11, UR4, R6 ;  /* 0x000000040b0b7c24 */ /* 0x002fc8000f8e0206 */
[----:B0-----:R-:W-:-:S06]  /*0360*/  IMAD.WIDE R8, R11, 0x8, R8 ;  /* 0x000000080b087825 */ /* 0x001fcc00078e0208 */
[----:B------:R-:W2:Y:S01]  /*0370*/  LDG.E.64 R8, desc[UR6][R8.64] ;  /* 0x0000000608087981 */ /* 0x000ea2000c1e1b00 */
[----:B------:R-:W0:Y:S01]  /*0380*/  S2UR UR5, SR_CgaCtaId ;  /* 0x00000000000579c3 */ /* 0x000e220000008800 */
[----:B------:R-:W-:Y:S01]  /*0390*/  IMAD R11, R7, 0x20, R2 ;  /* 0x00000020070b7824 */ /* 0x000fe200078e0202 */
[----:B------:R-:W-:-:S03]  /*03a0*/  UMOV UR4, 0x400 ;  /* 0x0000040000047882 */ /* 0x000fc60000000000 */
[----:B------:R-:W-:Y:S01]  /*03b0*/  IMAD R11, R0, 0x40, R11 ;  /* 0x00000040000b7824 */ /* 0x000fe200078e020b */
[----:B0-----:R-:W-:-:S06]  /*03c0*/  ULEA UR4, UR5, UR4, 0x18 ;  /* 0x0000000405047291 */ /* 0x001fcc000f8ec0ff */
[----:B------:R-:W-:-:S05]  /*03d0*/  LEA R11, R11, UR4, 0x3 ;  /* 0x000000040b0b7c11 */ /* 0x000fca000f8e18ff */
[----:B--2---:R0:W-:Y:S02]  /*03e0*/  STS.64 [R11], R8 ;  /* 0x000000080b007388 */ /* 0x0041e40000000a00 */
.L_x_3:
[----:B------:R-:W-:Y:S05]  /*03f0*/  BSYNC.RECONVERGENT B0 ;  /* 0x0000000000007941 */ /* 0x000fea0003800200 */
.L_x_2:
[----:B------:R-:W2:Y:S02]  /*0400*/  LDCU UR4, c[0x0][0x390] ;  /* 0x00007200ff0477ac */ /* 0x000ea40008000800 */
[----:B--2---:R-:W-:-:S04]  /*0410*/  IMAD R3, R3, UR4, R6 ;  /* 0x0000000403037c24 */ /* 0x004fc8000f8e0206 */
[----:B01----:R-:W-:-:S06]  /*0420*/  IMAD.WIDE R8, R3, 0x8, R4 ;  /* 0x0000000803087825 */ /* 0x003fcc00078e0204 */
[----:B------:R-:W2:Y:S01]  /*0430*/  LDG.E.64 R8, desc[UR6][R8.64] ;  /* 0x0000000608087981 */ /* 0x000ea2000c1e1b00 */
[----:B------:R-:W0:Y:S01]  /*0440*/  S2UR UR5, SR_CgaCtaId ;  /* 0x00000000000579c3 */ /* 0x000e220000008800 */
[----:B------:R-:W-:Y:S01]  /*0450*/  IMAD.IADD R5, R7, 0x1, R0 ;  /* 0x0000000107057824 */ /* 0x000fe200078e0200 */
[----:B------:R-:W-:Y:S01]  /*0460*/  UMOV UR4, 0x400 ;  /* 0x0000040000047882 */ /* 0x000fe20000000000 */
[----:B------:R-:W-:Y:S02]  /*0470*/  ISETP.GE.AND P0, PT, R0, RZ, PT ;  /* 0x000000ff0000720c */ /* 0x000fe40003f06270 */
[----:B------:R-:W-:Y:S02]  /*0480*/  CS2R R18, SRZ ;  /* 0x0000000000127805 */ /* 0x000fe4000001ff00 */
[----:B------:R-:W-:Y:S01]  /*0490*/  LEA R4, R5, R2, 0x5 ;  /* 0x0000000205047211 */ /* 0x000fe200078e28ff */
[----:B0-----:R-:W-:-:S06]  /*04a0*/  ULEA UR4, UR5, UR4, 0x18 ;  /* 0x0000000405047291 */ /* 0x001fcc000f8ec0ff */
[----:B------:R-:W-:-:S05]  /*04b0*/  LEA R11, R4, UR4, 0x3 ;  /* 0x00000004040b7c11 */ /* 0x000fca000f8e18ff */
[----:B--2---:R0:W-:Y:S01]  /*04c0*/  STS.64 [R11], R8 ;  /* 0x000000080b007388 */ /* 0x0041e20000000a00 */
[----:B------:R-:W-:Y:S06]  /*04d0*/  BAR.SYNC.DEFER_BLOCKING 0x0 ;  /* 0x0000000000007b1d */ /* 0x000fec0000010000 */
[----:B------:R-:W-:Y:S05]  /*04e0*/  @!P0 BRA `(.L_x_4) ;  /* 0x0000000400588947 */ /* 0x000fea0003800000 */
[C---:B------:R-:W-:Y:S01]  /*04f0*/  ISETP.GE.U32.AND P2, PT, R0.reuse, 0x4, PT ;  /* 0x000000040000780c */ /* 0x040fe20003f46070 */
[C---:B------:R-:W-:Y:S01]  /*0500*/  IMAD.SHL.U32 R4, R0.reuse, 0x2, RZ ;  /* 0x0000000200047824 */ /* 0x040fe200078e00ff */
[----:B0-----:R-:W-:Y:S02]  /*0510*/  LOP3.LUT R8, R0, 0x1, RZ, 0xc0, !PT ;  /* 0x0000000100087812 */ /* 0x001fe400078ec0ff */
[----:B------:R-:W-:Y:S02]  /*0520*/  CS2R R18, SRZ ;  /* 0x0000000000127805 */ /* 0x000fe4000001ff00 */
[----:B------:R-:W-:Y:S02]  /*0530*/  LOP3.LUT R6, R4, 0x6, RZ, 0xc0, !PT ;  /* 0x0000000604067812 */ /* 0x000fe400078ec0ff */
[----:B------:R-:W-:Y:S02]  /*0540*/  ISETP.NE.U32.AND P0, PT, R8, 0x1, PT ;  /* 0x000000010800780c */ /* 0x000fe40003f05070 */
[----:B------:R-:W-:Y:S01]  /*0550*/  ISETP.GE.U32.AND P1, PT, R6, 0x3, PT ;  /* 0x000000030600780c */ /* 0x000fe20003f26070 */
[----:B------:R-:W-:-:S02]  /*0560*/  IMAD.MOV R6, RZ, RZ, -R0 ;  /* 0x000000ffff067224 */ /* 0x000fc400078e0a00 */
[----:B------:R-:W-:Y:S10]  /*0570*/  @!P2 BRA `(.L_x_5) ;  /* 0x000000000094a947 */ /* 0x000ff40003800000 */
[----:B------:R-:W-:Y:S01]  /*0580*/  IMAD R7, R7, 0x20, R2 ;  /* 0x0000002007077824 */ /* 0x000fe200078e0202 */
[----:B------:R-:W-:Y:S02]  /*0590*/  LOP3.LUT R24, R4, 0xfffffff8, RZ, 0xc0, !PT ;  /* 0xfffffff804187812 */ /* 0x000fe400078ec0ff */
[----:B------:R-:W-:Y:S02]  /*05a0*/  CS2R R18, SRZ ;  /* 0x0000000000127805 */ /* 0x000fe4000001ff00 */
[----:B------:R-:W-:Y:S02]  /*05b0*/  LEA R7, R7, UR4, 0x3 ;  /* 0x0000000407077c11 */ /* 0x000fe4000f8e18ff */
[----:B------:R-:W-:-:S03]  /*05c0*/  IADD3 R24, PT, PT, -R24, RZ, RZ ;  /* 0x000000ff18187210 */ /* 0x000fc60007ffe1ff */
[----:B------:R-:W-:-:S07]  /*05d0*/  VIADD R7, R7, 0x400 ;  /* 0x0000040007077836 */ /* 0x000fce0000000000 */
.L_x_6:
[----:B------:R-:W0:Y:S01]  /*05e0*/  LDS.64 R8, [R7+-0x400] ;  /* 0xfffc000007087984 */ /* 0x000e220000000a00 */
[----:B------:R-:W-:Y:S01]  /*05f0*/  IMAD.SHL.U32 R25, R4, 0x8, RZ ;  /* 0x0000000804197824 */ /* 0x000fe200078e00ff */
[----:B------:R-:W-:Y:S01]  /*0600*/  IADD3 R6, PT, PT, R6, 0x8, RZ ;  /* 0x0000000806067810 */ /* 0x000fe20007ffe0ff */
[----:B------:R-:W-:Y:S01]  /*0610*/  VIADD R24, R24, 0x8 ;  /* 0x0000000818187836 */ /* 0x000fe20000000000 */
[----:B------:R-:W1:Y:S01]  /*0620*/  LDS.64 R20, [R7+-0x300] ;  /* 0xfffd000007147984 */ /* 0x000e620000000a00 */
[----:B------:R-:W0:Y:S01]  /*0630*/  LDC.64 R22, c[0x3][R25] ;  /* 0x00c0000019167b82 */ /* 0x000e220000000a00 */
[----:B------:R-:W-:Y:S02]  /*0640*/  VIADD R4, R4, 0xfffffff8 ;  /* 0xfffffff804047836 */ /* 0x000fe40000000000 */
[----:B------:R-:W2:Y:S01]  /*0650*/  LDS.64 R14, [R7+-0x200] ;  /* 0xfffe0000070e7984 */ /* 0x000ea20000000a00 */
[----:B------:R-:W-:-:S03]  /*0660*/  ISETP.NE.AND P2, PT, R24, RZ, PT ;  /* 0x000000ff1800720c */ /* 0x000fc60003f45270 */
[----:B------:R-:W3:Y:S01]  /*0670*/  LDS.64 R16, [R7+-0x100] ;  /* 0xffff000007107984 */ /* 0x000ee20000000a00 */
[----:B------:R-:W1:Y:S08]  /*0680*/  LDC.64 R10, c[0x3][R25+-0x8] ;  /* 0x00fffe00190a7b82 */ /* 0x000e700000000a00 */
[----:B------:R-:W2:Y:S01]  /*0690*/  LDC.64 R12, c[0x3][R25+-0x10] ;  /* 0x00fffc00190c7b82 */ /* 0x000ea20000000a00 */
[----:B0-----:R-:W-:-:S07]  /*06a0*/  DFMA R22, R8, R22, R18 ;  /* 0x000000160816722b */ /* 0x001fce0000000012 */
[----:B------:R-:W3:Y:S01]  /*06b0*/  LDC.64 R18, c[0x3][R25+-0x18] ;  /* 0x00fffa0019127b82 */ /* 0x000ee20000000a00 */
[----:B------:R-:W0:Y:S01]  /*06c0*/  LDS.64 R8, [R7] ;  /* 0x0000000007087984 */ /* 0x000e220000000a00 */
[----:B-1----:R-:W-:-:S03]  /*06d0*/  DFMA R20, R20, R10, R22 ;  /* 0x0000000a1414722b */ /* 0x002fc60000000016 */
[----:B------:R-:W1:Y:S03]  /*06e0*/  LDS.64 R10, [R7+0x100] ;  /* 0x00010000070a7984 */ /* 0x000e660000000a00 */
[----:B------:R-:W4:Y:S02]  /*06f0*/  LDC.64 R22, c[0x3][R25+-0x30] ;  /* 0x00fff40019167b82 */ /* 0x000f240000000a00 */
[----:B--2---:R-:W-:Y:S01]  /*0700*/  DFMA R20, R14, R12, R20 ;  /* 0x0000000c0e14722b */ /* 0x004fe20000000014 */
[----:B------:R-:W4:Y:S05]  /*0710*/  LDS.64 R14, [R7+0x200] ;  /* 0x00020000070e7984 */ /* 0x000f2a0000000a00 */
[----:B------:R-:W0:Y:S02]  /*0720*/  LDC.64 R12, c[0x3][R25+-0x20] ;  /* 0x00fff800190c7b82 */ /* 0x000e240000000a00 */
[----:B---3--:R-:W-:Y:S01]  /*0730*/  DFMA R16, R16, R18, R20 ;  /* 0x000000121010722b */ /* 0x008fe20000000014 */
[----:B------:R2:W3:Y:S05]  /*0740*/  LDS.64 R18, [R7+0x300] ;  /* 0x0003000007127984 */ /* 0x0004ea0000000a00 */
[----:B------:R-:W1:Y:S01]  /*0750*/  LDC.64 R20, c[0x3][R25+-0x28] ;  /* 0x00fff60019147b82 */ /* 0x000e620000000a00 */
[----:B--2---:R-:W-:Y:S01]  /*0760*/  VIADD R7, R7, 0x800 ;  /* 0x0000080007077836 */ /* 0x004fe20000000000 */
[----:B0-----:R-:W-:-:S06]  /*0770*/  DFMA R8, R8, R12, R16 ;  /* 0x0000000c0808722b */ /* 0x001fcc0000000010 */
[----:B------:R-:W3:Y:S02]  /*0780*/  LDC.64 R12, c[0x3][R25+-0x38] ;  /* 0x00fff200190c7b82 */ /* 0x000ee40000000a00 */
[----:B-1----:R-:W-:-:S08]  /*0790*/  DFMA R8, R10, R20, R8 ;  /* 0x000000140a08722b */ /* 0x002fd00000000008 */
[----:B----4-:R-:W-:-:S08]  /*07a0*/  DFMA R8, R14, R22, R8 ;  /* 0x000000160e08722b */ /* 0x010fd00000000008 */
[----:B---3--:R-:W-:Y:S01]  /*07b0*/  DFMA R18, R18, R12, R8 ;  /* 0x0000000c1212722b */ /* 0x008fe20000000008 */
[----:B------:R-:W-:Y:S10]  /*07c0*/  @P2 BRA `(.L_x_6) ;  /* 0xfffffffc00842947 */ /* 0x000ff4000383ffff */
.L_x_5:
[----:B------:R-:W-:Y:S05]  /*07d0*/  @!P1 BRA `(.L_x_7) ;  /* 0x0000000000489947 */ /* 0x000fea0003800000 */
[----:B------:R-:W-:Y:S01]  /*07e0*/  IADD3 R7, PT, PT, R5, R6, RZ ;  /* 0x0000000605077210 */ /* 0x000fe20007ffe0ff */
[----:B------:R-:W-:Y:S02]  /*07f0*/  IMAD.IADD R4, R0, 0x1, -R6 ;  /* 0x0000000100047824 */ /* 0x000fe400078e0a06 */
[----:B------:R-:W-:Y:S02]  /*0800*/  VIADD R6, R6, 0x4 ;  /* 0x0000000406067836 */ /* 0x000fe40000000000 */
[----:B------:R-:W-:Y:S01]  /*0810*/  IMAD R7, R7, 0x20, R2 ;  /* 0x0000002007077824 */ /* 0x000fe200078e0202 */
[----:B------:R-:W-:-:S04]  /*0820*/  SHF.L.U32 R4, R4, 0x3, RZ ;  /* 0x0000000304047819 */ /* 0x000fc800000006ff */
[----:B------:R-:W-:Y:S01]  /*0830*/  LEA R7, R7, UR4, 0x3 ;  /* 0x0000000407077c11 */ /* 0x000fe2000f8e18ff */
[----:B------:R-:W0:Y:S04]  /*0840*/  LDC.64 R22, c[0x3][R4] ;  /* 0x00c0000004167b82 */ /* 0x000e280000000a00 */
[----:B------:R-:W0:Y:S04]  /*0850*/  LDS.64 R20, [R7] ;  /* 0x0000000007147984 */ /* 0x000e280000000a00 */
[----:B------:R-:W1:Y:S01]  /*0860*/  LDS.64 R14, [R7+0x100] ;  /* 0x00010000070e7984 */ /* 0x000e620000000a00 */
[----:B------:R-:W1:Y:S03]  /*0870*/  LDC.64 R16, c[0x3][R4+-0x8] ;  /* 0x00fffe0004107b82 */ /* 0x000e660000000a00 */
[----:B------:R-:W2:Y:S04]  /*0880*/  LDS.64 R10, [R7+0x200] ;  /* 0x00020000070a7984 */ /* 0x000ea80000000a00 */
[----:B------:R-:W3:Y:S01]  /*0890*/  LDS.64 R8, [R7+0x300] ;  /* 0x0003000007087984 */ /* 0x000ee20000000a00 */
[----:B------:R-:W2:Y:S01]  /*08a0*/  LDC.64 R12, c[0x3][R4+-0x10] ;  /* 0x00fffc00040c7b82 */ /* 0x000ea20000000a00 */
[----:B0-----:R-:W-:-:S07]  /*08b0*/  DFMA R20, R20, R22, R18 ;  /* 0x000000161414722b */ /* 0x001fce0000000012 */
[----:B------:R-:W3:Y:S01]  /*08c0*/  LDC.64 R18, c[0x3][R4+-0x18] ;  /* 0x00fffa0004127b82 */ /* 0x000ee20000000a00 */
[----:B-1----:R-:W-:-:S08]  /*08d0*/  DFMA R14, R14, R16, R20 ;  /* 0x000000100e0e722b */ /* 0x002fd00000000014 */
[----:B--2---:R-:W-:-:S08]  /*08e0*/  DFMA R10, R10, R12, R14 ;  /* 0x0000000c0a0a722b */ /* 0x004fd0000000000e */
[----:B---3--:R-:W-:-:S11]  /*08f0*/  DFMA R18, R8, R18, R10 ;  /* 0x000000120812722b */ /* 0x008fd6000000000a */
.L_x_7:
[----:B------:R-:W-:Y:S05]  /*0900*/  @P0 BRA `(.L_x_8) ;  /* 0x0000000000300947 */ /* 0x000fea0003800000 */
[--C-:B------:R-:W-:Y:S02]  /*0910*/  IMAD.IADD R7, R5, 0x1, R6.reuse ;  /* 0x0000000105077824 */ /* 0x100fe400078e0206 */
[----:B------:R-:W-:Y:S01]  /*0920*/  IMAD.IADD R4, R0, 0x1, -R6 ;  /* 0x0000000100047824 */ /* 0x000fe200078e0a06 */
[----:B------:R-:W-:Y:S02]  /*0930*/  IADD3 R6, PT, PT, R6, 0x2, RZ ;  /* 0x0000000206067810 */ /* 0x000fe40007ffe0ff */
[----:B------:R-:W-:Y:S01]  /*0940*/  LEA R7, R7, R2, 0x5 ;  /* 0x0000000207077211 */ /* 0x000fe200078e28ff */
[----:B------:R-:W-:-:S03]  /*0950*/  IMAD.SHL.U32 R4, R4, 0x8, RZ ;  /* 0x0000000804047824 */ /* 0x000fc600078e00ff */
[----:B------:R-:W-:Y:S01]  /*0960*/  LEA R7, R7, UR4, 0x3 ;  /* 0x0000000407077c11 */ /* 0x000fe2000f8e18ff */
[----:B------:R-:W0:Y:S04]  /*0970*/  LDC.64 R10, c[0x3][R4] ;  /* 0x00c00000040a7b82 */ /* 0x000e280000000a00 */
[----:B------:R-:W0:Y:S04]  /*0980*/  LDS.64 R8, [R7] ;  /* 0x0000000007087984 */ /* 0x000e280000000a00 */
[----:B------:R-:W1:Y:S01]  /*0990*/  LDS.64 R12, [R7+0x100] ;  /* 0x00010000070c7984 */ /* 0x000e620000000a00 */
[----:B------:R-:W1:Y:S01]  /*09a0*/  LDC.64 R14, c[0x3][R4+-0x8] ;  /* 0x00fffe00040e7b82 */ /* 0x000e620000000a00 */
[----:B0-----:R-:W-:-:S08]  /*09b0*/  DFMA R8, R8, R10, R18 ;  /* 0x0000000a0808722b */ /* 0x001fd00000000012 */
[----:B-1----:R-:W-:-:S11]  /*09c0*/  DFMA R18, R12, R14, R8 ;  /* 0x0000000e0c12722b */ /* 0x002fd60000000008 */
.L_x_8:
[----:B------:R-:W-:Y:S01]  /*09d0*/  IMAD.IADD R5, R5, 0x1, R6 ;  /* 0x0000000105057824 */ /* 0x000fe200078e0206 */
[----:B------:R-:W-:-:S03]  /*09e0*/  IADD3 R0, PT, PT, -R6, R0, RZ ;  /* 0x0000000006007210 */ /* 0x000fc60007ffe1ff */
[----:B------:R-:W-:Y:S02]  /*09f0*/  IMAD R5, R5, 0x20, R2 ;  /* 0x0000002005057824 */ /* 0x000fe400078e0202 */
[----:B------:R-:W-:-:S03]  /*0a00*/  IMAD.SHL.U32 R0, R0, 0x8, RZ ;  /* 0x0000000800007824 */ /* 0x000fc600078e00ff */
[----:B------:R-:W-:Y:S01]  /*0a10*/  LEA R5, R5, UR4, 0x3 ;  /* 0x0000000405057c11 */ /* 0x000fe2000f8e18ff */
[----:B------:R-:W0:Y:S05]  /*0a20*/  LDC.64 R6, c[0x3][R0] ;  /* 0x00c0000000067b82 */ /* 0x000e2a0000000a00 */
[----:B------:R-:W0:Y:S02]  /*0a30*/  LDS.64 R4, [R5] ;  /* 0x0000000005047984 */ /* 0x000e240000000a00 */
[----:B0-----:R-:W-:-:S11]  /*0a40*/  DFMA R18, R4, R6, R18 ;  /* 0x000000060412722b */ /* 0x001fd60000000012 */
.L_x_4:
[----:B------:R-:W1:Y:S02]  /*0a50*/  LDC.64 R4, c[0x0][0x380] ;  /* 0x0000e000ff047b82 */ /* 0x000e640000000a00 */
[----:B-1----:R-:W-:-:S05]  /*0a60*/  IMAD.WIDE R2, R3, 0x8, R4 ;  /* 0x0000000803027825 */ /* 0x002fca00078e0204 */
[----:B------:R-:W-:Y:S01]  /*0a70*/  STG.E.64 desc[UR6][R2.64], R18 ;  /* 0x0000001202007986 */ /* 0x000fe2000c101b06 */
[----:B------:R-:W-:Y:S05]  /*0a80*/  EXIT ;  /* 0x000000000000794d */ /* 0x000fea0003800000 */
.L_x_9:
[----:B------:R-:W-:-:S00]  /*0a90*/  BRA `(.L_x_9) ;  /* 0xfffffffc00fc7947 */ /* 0x000fc0000383ffff */
[----:B------:R-:W-:-:S00]  /*0aa0*/  NOP ;  /* 0x0000000000007918 */ /* 0x000fc00000000000 */
        /* <DEDUP_REMOVED lines=13> */
.L_x_21:


//--------------------- .text._Z17convolutionRowGPUPdS_iii --------------------------
	.section	.text._Z17convolutionRowGPUPdS_iii,"ax",@progbits
	.align	128
        .global         _Z17convolutionRowGPUPdS_iii
        .type           _Z17convolutionRowGPUPdS_iii,@function
        .size           _Z17convolutionRowGPUPdS_iii,(.L_x_22 - _Z17convolutionRowGPUPdS_iii)
        .other          _Z17convolutionRowGPUPdS_iii,@"STO_CUDA_ENTRY STV_DEFAULT"
_Z17convolutionRowGPUPdS_iii:
.text._Z17convolutionRowGPUPdS_iii:
[----:B------:R-:W-:Y:S01]  /*0000*/  LDC R1, c[0x0][0x37c] ;  /* 0x0000df00ff017b82 */ /* 0x000fe20000000800 */
[----:B------:R-:W0:Y:S07]  /*0010*/  S2R R7, SR_TID.X ;  /* 0x0000000000077919 */ /* 0x000e2e0000002100 */
[----:B------:R-:W0:Y:S01]  /*0020*/  S2UR UR4, SR_CTAID.X ;  /* 0x00000000000479c3 */ /* 0x000e220000002500 */
[----:B------:R-:W1:Y:S01]  /*0030*/  LDCU UR8, c[0x0][0x390] ;  /* 0x00007200ff0877ac */ /* 0x000e620008000800 */
[----:B------:R-:W-:Y:S01]  /*0040*/  BSSY.RECONVERGENT B0, `(.L_x_10) ;  /* 0x0000025000007945 */ /* 0x000fe20003800200 */
[----:B------:R-:W2:Y:S05]  /*0050*/  LDCU.64 UR6, c[0x0][0x358] ;  /* 0x00006b00ff0677ac */ /* 0x000eaa0008000a00 */
[----:B------:R-:W0:Y:S08]  /*0060*/  LDC R2, c[0x0][0x360] ;  /* 0x0000d800ff027b82 */ /* 0x000e300000000800 */
[----:B------:R-:W3:Y:S08]  /*0070*/  LDC R0, c[0x0][0x398] ;  /* 0x0000e600ff007b82 */ /* 0x000ef00000000800 */
[----:B------:R-:W4:Y:S01]  /*0080*/  LDC R9, c[0x0][0x364] ;  /* 0x0000d900ff097b82 */ /* 0x000f220000000800 */
[----:B0-----:R-:W-:-:S07]  /*0090*/  IMAD R3, R2, UR4, R7 ;  /* 0x0000000402037c24 */ /* 0x001fce000f8e0207 */
[----:B------:R-:W4:Y:S01]  /*00a0*/  S2UR UR4, SR_CTAID.Y ;  /* 0x00000000000479c3 */ /* 0x000f220000002600 */
[----:B------:R-:W0:Y:S01]  /*00b0*/  S2R R2, SR_TID.Y ;  /* 0x0000000000027919 */ /* 0x000e220000002200 */
[C---:B---3--:R-:W-:Y:S01]  /*00c0*/  ISETP.GE.AND P0, PT, R3.reuse, R0, PT ;  /* 0x000000000300720c */ /* 0x048fe20003f06270 */
[----:B------:R-:W-:Y:S02]  /*00d0*/  VIADD R11, R0, 0x10 ;  /* 0x00000010000b7836 */ /* 0x000fe40000000000 */
[----:B------:R-:W-:-:S05]  /*00e0*/  IMAD.IADD R15, R3, 0x1, R0 ;  /* 0x00000001030f7824 */ /* 0x000fca00078e0200 */
[----:B-1----:R-:W-:-:S05]  /*00f0*/  ISETP.GE.AND P1, PT, R15, UR8, PT ;  /* 0x000000080f007c0c */ /* 0x002fca000bf26270 */
[----:B------:R-:W1:Y:S01]  /*0100*/  @!P0 S2R R6, SR_CgaCtaId ;  /* 0x0000000000068919 */ /* 0x000e620000008800 */
[----:B------:R-:W-:Y:S01]  /*0110*/  @!P0 MOV R5, 0x400 ;  /* 0x0000040000058802 */ /* 0x000fe20000000f00 */
[----:B0-----:R-:W-:-:S04]  /*0120*/  @!P0 IMAD R4, R11, R2, RZ ;  /* 0x000000020b048224 */ /* 0x001fc800078e02ff */
[----:B------:R-:W-:Y:S01]  /*0130*/  @!P0 IMAD R4, R4, 0x2, R7 ;  /* 0x0000000204048824 */ /* 0x000fe200078e0207 */
[----:B-1----:R-:W-:-:S04]  /*0140*/  @!P0 LEA R5, R6, R5, 0x18 ;  /* 0x0000000506058211 */ /* 0x002fc800078ec0ff */
[----:B------:R-:W-:Y:S01]  /*0150*/  @!P0 LEA R6, R4, R5, 0x3 ;  /* 0x0000000504068211 */ /* 0x000fe200078e18ff */
[----:B----4-:R-:W-:Y:S02]  /*0160*/  IMAD R4, R9, UR4, R2 ;  /* 0x0000000409047c24 */ /* 0x010fe4000f8e0202 */
[----:B------:R-:W-:Y:S02]  /*0170*/  IMAD.MOV R5, RZ, RZ, -R0 ;  /* 0x000000ffff057224 */ /* 0x000fe400078e0a00 */
[----:B------:R0:W-:Y:S01]  /*0180*/  @!P0 STS.64 [R6], RZ ;  /* 0x000000ff06008388 */ /* 0x0001e20000000a00 */
[----:B--2---:R-:W-:Y:S05]  /*0190*/  @!P0 BRA `(.L_x_11) ;  /* 0x00000000003c8947 */ /* 0x004fea0003800000 */
[----:B------:R-:W-:-:S13]  /*01a0*/  ISETP.GE.AND P0, PT, R7, R0, PT ;  /* 0x000000000700720c */ /* 0x000fda0003f06270 */
[----:B------:R-:W-:Y:S05]  /*01b0*/  @P0 BRA `(.L_x_11) ;  /* 0x0000000000340947 */ /* 0x000fea0003800000 */
[----:B------:R-:W1:Y:S01]  /*01c0*/  LDCU UR4, c[0x0][0x390] ;  /* 0x00007200ff0477ac */ /* 0x000e620008000800 */
[----:B------:R-:W2:Y:S01]  /*01d0*/  LDC.64 R8, c[0x0][0x388] ;  /* 0x0000e200ff087b82 */ /* 0x000ea20000000a00 */
[----:B-1----:R-:W-:-:S05]  /*01e0*/  IMAD R13, R4, UR4, R3 ;  /* 0x00000004040d7c24 */ /* 0x002fca000f8e0203 */
[----:B------:R-:W-:-:S05]  /*01f0*/  IADD3 R13, PT, PT, R13, -R0, RZ ;  /* 0x800000000d0d7210 */ /* 0x000fca0007ffe0ff */
[----:B--2---:R-:W-:-:S06]  /*0200*/  IMAD.WIDE R8, R13, 0x8, R8 ;  /* 0x000000080d087825 */ /* 0x004fcc00078e0208 */
[----:B------:R-:W2:Y:S01]  /*0210*/  LDG.E.64 R8, desc[UR6][R8.64] ;  /* 0x0000000608087981 */ /* 0x000ea2000c1e1b00 */
[----:B------:R-:W1:Y:S01]  /*0220*/  S2UR UR5, SR_CgaCtaId ;  /* 0x00000000000579c3 */ /* 0x000e620000008800 */
[----:B0-----:R-:W-:Y:S01]  /*0230*/  IMAD R6, R11, R2, RZ ;  /* 0x000000020b067224 */ /* 0x001fe200078e02ff */
[----:B------:R-:W-:-:S03]  /*0240*/  UMOV UR4, 0x400 ;  /* 0x0000040000047882 */ /* 0x000fc60000000000 */
[----:B------:R-:W-:Y:S01]  /*0250*/  IMAD R6, R6, 0x2, R7 ;  /* 0x0000000206067824 */ /* 0x000fe200078e0207 */
[----:B-1----:R-:W-:-:S06]  /*0260*/  ULEA UR4, UR5, UR4, 0x18 ;  /* 0x0000000405047291 */ /* 0x002fcc000f8ec0ff */
[----:B------:R-:W-:-:S05]  /*0270*/  LEA R11, R6, UR4, 0x3 ;  /* 0x00000004060b7c11 */ /* 0x000fca000f8e18ff */
[----:B--2---:R1:W-:Y:S02]  /*0280*/  STS.64 [R11], R8 ;  /* 0x000000080b007388 */ /* 0x0043e40000000a00 */
.L_x_11:
[----:B------:R-:W-:Y:S05]  /*0290*/  BSYNC.RECONVERGENT B0 ;  /* 0x0000000000007941 */ /* 0x000fea0003800200 */
.L_x_10:
[----:B------:R-:W-:Y:S01]  /*02a0*/  BSSY.RECONVERGENT B0, `(.L_x_12) ;  /* 0x000001b000007945 */ /* 0x000fe20003800200 */
[----:B0-----:R-:W-:-:S03]  /*02b0*/  IMAD.SHL.U32 R6, R0, 0x2, RZ ;  /* 0x0000000200067824 */ /* 0x001fc600078e00ff */
[----:B------:R-:W-:Y:S05]  /*02c0*/  @!P1 BRA `(.L_x_13) ;  /* 0x0000000000249947 */ /* 0x000fea0003800000 */
[----:B------:R-:W0:Y:S01]  /*02d0*/  S2UR UR5, SR_CgaCtaId ;  /* 0x00000000000579c3 */ /* 0x000e220000008800 */
[C---:B-1----:R-:W-:Y:S01]  /*02e0*/  LEA R9, R0.reuse, 0x20, 0x1 ;  /* 0x0000002000097811 */ /* 0x042fe200078e08ff */
[----:B------:R-:W-:Y:S01]  /*02f0*/  UMOV UR4, 0x400 ;  /* 0x0000040000047882 */ /* 0x000fe20000000000 */
[----:B------:R-:W-:-:S05]  /*0300*/  LEA R8, R0, R7, 0x1 ;  /* 0x0000000700087211 */ /* 0x000fca00078e08ff */
[----:B------:R-:W-:Y:S01]  /*0310*/  IMAD R8, R9, R2, R8 ;  /* 0x0000000209087224 */ /* 0x000fe200078e0208 */
[----:B0-----:R-:W-:-:S06]  /*0320*/  ULEA UR4, UR5, UR4, 0x18 ;  /* 0x0000000405047291 */ /* 0x001fcc000f8ec0ff */
[----:B------:R-:W-:-:S05]  /*0330*/  LEA R8, R8, UR4, 0x3 ;  /* 0x0000000408087c11 */ /* 0x000fca000f8e18ff */
[----:B------:R1:W-:Y:S01]  /*0340*/  STS.64 [R8], RZ ;  /* 0x000000ff08007388 */ /* 0x0003e20000000a00 */
[----:B------:R-:W-:Y:S05]  /*0350*/  BRA `(.L_x_14) ;  /* 0x00000000003c7947 */ /* 0x000fea0003800000 */
.L_x_13:
[----:B-1----:R-:W-:-:S04]  /*0360*/  IADD3 R9, PT, PT, -R7, 0x1f, RZ ;  /* 0x0000001f07097810 */ /* 0x002fc80007ffe1ff */
[----:B------:R-:W-:-:S13]  /*0370*/  ISETP.GE.AND P0, PT, R9, R0, PT ;  /* 0x000000000900720c */ /* 0x000fda0003f06270 */
[----:B------:R-:W-:Y:S05]  /*0380*/  @P0 BRA `(.L_x_14) ;  /* 0x0000000000300947 */ /* 0x000fea0003800000 */
[----:B------:R-:W0:Y:S01]  /*0390*/  LDC.64 R8, c[0x0][0x388] ;  /* 0x0000e200ff087b82 */ /* 0x000e220000000a00 */
[----:B------:R-:W-:-:S04]  /*03a0*/  IMAD R15, R4, UR8, R15 ;  /* 0x00000008040f7c24 */ /* 0x000fc8000f8e020f */
[----:B0-----:R-:W-:-:S06]  /*03b0*/  IMAD.WIDE R8, R15, 0x8, R8 ;  /* 0x000000080f087825 */ /* 0x001fcc00078e0208 */
[----:B------:R-:W2:Y:S01]  /*03c0*/  LDG.E.64 R8, desc[UR6][R8.64] ;  /* 0x0000000608087981 */ /* 0x000ea2000c1e1b00 */
[----:B------:R-:W0:Y:S01]  /*03d0*/  S2UR UR5, SR_CgaCtaId ;  /* 0x00000000000579c3 */ /* 0x000e220000008800 */
[C---:B------:R-:W-:Y:S01]  /*03e0*/  LEA R11, R0.reuse, 0x20, 0x1 ;  /* 0x00000020000b7811 */ /* 0x040fe200078e08ff */
[----:B------:R-:W-:Y:S01]  /*03f0*/  IMAD R10, R0, 0x2, R7 ;  /* 0x00000002000a7824 */ /* 0x000fe200078e0207 */
[----:B------:R-:W-:-:S03]  /*0400*/  UMOV UR4, 0x400 ;  /* 0x0000040000047882 */ /* 0x000fc60000000000 */
[----:B------:R-:W-:Y:S01]  /*0410*/  IMAD R10, R11, R2, R10 ;  /* 0x000000020b0a7224 */ /* 0x000fe200078e020a */
[----:B0-----:R-:W-:-:S06]  /*0420*/  ULEA UR4, UR5, UR4, 0x18 ;  /* 0x0000000405047291 */ /* 0x001fcc000f8ec0ff */
[----:B------:R-:W-:-:S05]  /*0430*/  LEA R11, R10, UR4, 0x3 ;  /* 0x000000040a0b7c11 */ /* 0x000fca000f8e18ff */
[----:B--2---:R0:W-:Y:S02]  /*0440*/  STS.64 [R11], R8 ;  /* 0x000000080b007388 */ /* 0x0041e40000000a00 */
.L_x_14:
[----:B------:R-:W-:Y:S05]  /*0450*/  BSYNC.RECONVERGENT B0 ;  /* 0x0000000000007941 */ /* 0x000fea0003800200 */
.L_x_12:
[----:B01----:R-:W0:Y:S01]  /*0460*/  LDC.64 R8, c[0x0][0x388] ;  /* 0x0000e200ff087b82 */ /* 0x003e220000000a00 */
[----:B------:R-:W-:-:S04]  /*0470*/  IMAD R3, R4, UR8, R3 ;  /* 0x0000000804037c24 */ /* 0x000fc8000f8e0203 */
[----:B0-----:R-:W-:-:S06]  /*0480*/  IMAD.WIDE R8, R3, 0x8, R8 ;  /* 0x0000000803087825 */ /* 0x001fcc00078e0208 */
[----:B------:R-:W2:Y:S01]  /*0490*/  LDG.E.64 R8, desc[UR6][R8.64] ;  /* 0x0000000608087981 */ /* 0x000ea2000c1e1b00 */
[----:B------:R-:W0:Y:S01]  /*04a0*/  S2UR UR5, SR_CgaCtaId ;  /* 0x00000000000579c3 */ /* 0x000e220000008800 */
[----:B------:R-:W-:Y:S01]  /*04b0*/  VIADD R11, R6, 0x20 ;  /* 0x00000020060b7836 */ /* 0x000fe20000000000 */
[----:B------:R-:W-:Y:S01]  /*04c0*/  UMOV UR4, 0x400 ;  /* 0x0000040000047882 */ /* 0x000fe20000000000 */
[----:B------:R-:W-:Y:S02]  /*04d0*/  ISETP.GT.AND P0, PT, R5, R0, PT ;  /* 0x000000000500720c */ /* 0x000fe40003f04270 */
[----:B------:R-:W-:Y:S01]  /*04e0*/  CS2R R12, SRZ ;  /* 0x00000000000c7805 */ /* 0x000fe2000001ff00 */
[----:B------:R-:W-:-:S05]  /*04f0*/  IMAD R2, R11, R2, RZ ;  /* 0x000000020b027224 */ /* 0x000fca00078e02ff */
[----:B------:R-:W-:Y:S01]  /*0500*/  IADD3 R4, PT, PT, R2, R0, R7 ;  /* 0x0000000002047210 */ /* 0x000fe20007ffe007 */
[----:B0-----:R-:W-:-:S06]  /*0510*/  ULEA UR4, UR5, UR4, 0x18 ;  /* 0x0000000405047291 */ /* 0x001fcc000f8ec0ff */
[----:B------:R-:W-:-:S05]  /*0520*/  LEA R4, R4, UR4, 0x3 ;  /* 0x0000000404047c11 */ /* 0x000fca000f8e18ff */
[----:B--2---:R0:W-:Y:S01]  /*0530*/  STS.64 [R4], R8 ;  /* 0x0000000804007388 */ /* 0x0041e20000000a00 */
[----:B------:R-:W-:Y:S06]  /*0540*/  BAR.SYNC.DEFER_BLOCKING 0x0 ;  /* 0x0000000000007b1d */ /* 0x000fec0000010000 */
[----:B------:R-:W-:Y:S05]  /*0550*/  @P0 BRA `(.L_x_15) ;  /* 0x0000000400400947 */ /* 0x000fea0003800000 */
[C---:B------:R-:W-:Y:S02]  /*0560*/  ISETP.GE.U32.AND P2, PT, R6.reuse, 0x7, PT ;  /* 0x000000070600780c */ /* 0x040fe40003f46070 */
[----:B------:R-:W-:Y:S02]  /*0570*/  CS2R R12, SRZ ;  /* 0x00000000000c7805 */ /* 0x000fe4000001ff00 */
[----:B0-----:R-:W-:Y:S02]  /*0580*/  LOP3.LUT R8, R6, 0x6, RZ, 0xc0, !PT ;  /* 0x0000000606087812 */ /* 0x001fe400078ec0ff */
[----:B------:R-:W-:Y:S02]  /*0590*/  LOP3.LUT R9, R0, 0x1, RZ, 0xc0, !PT ;  /* 0x0000000100097812 */ /* 0x000fe400078ec0ff */
[----:B------:R-:W-:Y:S02]  /*05a0*/  ISETP.GE.U32.AND P0, PT, R8, 0x3, PT ;  /* 0x000000030800780c */ /* 0x000fe40003f06070 */
[----:B------:R-:W-:-:S03]  /*05b0*/  ISETP.NE.U32.AND P1, PT, R9, 0x1, PT ;  /* 0x000000010900780c */ /* 0x000fc60003f25070 */
[----:B------:R-:W-:Y:S10]  /*05c0*/  @!P2 BRA `(.L_x_16) ;  /* 0x00000000009ca947 */ /* 0x000ff40003800000 */
[----:B------:R-:W-:Y:S01]  /*05d0*/  IADD3 R24, PT, PT, R2, R7, RZ ;  /* 0x0000000702187210 */ /* 0x000fe20007ffe0ff */
[----:B------:R-:W-:Y:S01]  /*05e0*/  VIADD R2, R6, 0x1 ;  /* 0x0000000106027836 */ /* 0x000fe20000000000 */
[----:B------:R-:W-:Y:S02]  /*05f0*/  CS2R R12, SRZ ;  /* 0x00000000000c7805 */ /* 0x000fe4000001ff00 */
[----:B------:R-:W-:Y:S02]  /*0600*/  LEA R24, R24, UR4, 0x3 ;  /* 0x0000000418187c11 */ /* 0x000fe4000f8e18ff */
[----:B------:R-:W-:Y:S01]  /*0610*/  LOP3.LUT R25, R2, 0xfffffff8, RZ, 0xc0, !PT ;  /* 0xfffffff802197812 */ /* 0x000fe200078ec0ff */
[----:B------:R-:W-:Y:S01]  /*0620*/  IMAD.MOV.U32 R2, RZ, RZ, R6 ;  /* 0x000000ffff027224 */ /* 0x000fe200078e0006 */
[----:B------:R-:W-:-:S03]  /*0630*/  IADD3 R24, PT, PT, R24, 0x20, RZ ;  /* 0x0000002018187810 */ /* 0x000fc60007ffe0ff */
[----:B------:R-:W-:-:S07]  /*0640*/  IMAD.MOV R25, RZ, RZ, -R25 ;  /* 0x000000ffff197224 */ /* 0x000fce00078e0a19 */
.L_x_17:
[----:B------:R-:W0:Y:S01]  /*0650*/  LDS.64 R10, [R24+-0x20] ;  /* 0xffffe000180a7984 */ /* 0x000e220000000a00 */
[C---:B------:R-:W-:Y:S01]  /*0660*/  IMAD.SHL.U32 R26, R2.reuse, 0x8, RZ ;  /* 0x00000008021a7824 */ /* 0x040fe200078e00ff */
[----:B------:R-:W-:Y:S01]  /*0670*/  IADD3 R25, PT, PT, R25, 0x8, RZ ;  /* 0x0000000819197810 */ /* 0x000fe20007ffe0ff */
[----:B------:R-:W-:Y:S01]  /*0680*/  VIADD R5, R5, 0x8 ;  /* 0x0000000805057836 */ /* 0x000fe20000000000 */
[----:B------:R-:W1:Y:S01]  /*0690*/  LDS.64 R14, [R24+-0x18] ;  /* 0xffffe800180e7984 */ /* 0x000e620000000a00 */
[----:B------:R-:W0:Y:S01]  /*06a0*/  LDC.64 R16, c[0x3][R26] ;  /* 0x00c000001a107b82 */ /* 0x000e220000000a00 */
[----:B------:R-:W-:Y:S01]  /*06b0*/  ISETP.NE.AND P2, PT, R25, RZ, PT ;  /* 0x000000ff1900720c */ /* 0x000fe20003f45270 */
[----:B------:R-:W-:Y:S01]  /*06c0*/  VIADD R2, R2, 0xfffffff8 ;  /* 0xfffffff802027836 */ /* 0x000fe20000000000 */
[----:B------:R-:W2:Y:S04]  /*06d0*/  LDS.64 R20, [R24+-0x10] ;  /* 0xfffff00018147984 */ /* 0x000ea80000000a00 */
[----:B------:R-:W3:Y:S01]  /*06e0*/  LDS.64 R6, [R24+-0x8] ;  /* 0xfffff80018067984 */ /* 0x000ee20000000a00 */
[----:B------:R-:W1:Y:S03]  /*06f0*/  LDC.64 R22, c[0x3][R26+-0x8] ;  /* 0x00fffe001a167b82 */ /* 0x000e660000000a00 */
[----:B------:R-:W4:Y:S05]  /*0700*/  LDS.64 R8, [R24] ;  /* 0x0000000018087984 */ /* 0x000f2a0000000a00 */
[----:B------:R-:W2:Y:S01]  /*0710*/  LDC.64 R18, c[0x3][R26+-0x10] ;  /* 0x00fffc001a127b82 */ /* 0x000ea20000000a00 */
[----:B0-----:R-:W-:-:S07]  /*0720*/  DFMA R16, R10, R16, R12 ;  /* 0x000000100a10722b */ /* 0x001fce000000000c */
[----:B------:R-:W3:Y:S01]  /*0730*/  LDC.64 R10, c[0x3][R26+-0x18] ;  /* 0x00fffa001a0a7b82 */ /* 0x000ee20000000a00 */
[----:B------:R-:W0:Y:S01]  /*0740*/  LDS.64 R12, [R24+0x8] ;  /* 0x00000800180c7984 */ /* 0x000e220000000a00 */
[----:B-1----:R-:W-:-:S06]  /*0750*/  DFMA R22, R14, R22, R16 ;  /* 0x000000160e16722b */ /* 0x002fcc0000000010 */
[----:B------:R-:W4:Y:S01]  /*0760*/  LDC.64 R14, c[0x3][R26+-0x20] ;  /* 0x00fff8001a0e7b82 */ /* 0x000f220000000a00 */
[----:B------:R-:W1:Y:S01]  /*0770*/  LDS.64 R16, [R24+0x10] ;  /* 0x0000100018107984 */ /* 0x000e620000000a00 */
[----:B--2---:R-:W-:-:S03]  /*0780*/  DFMA R18, R20, R18, R22 ;  /* 0x000000121412722b */ /* 0x004fc60000000016 */
[----:B------:R2:W5:Y:S03]  /*0790*/  LDS.64 R20, [R24+0x18] ;  /* 0x0000180018147984 */ /* 0x0005660000000a00 */
[----:B------:R-:W0:Y:S02]  /*07a0*/  LDC.64 R22, c[0x3][R26+-0x28] ;  /* 0x00fff6001a167b82 */ /* 0x000e240000000a00 */
[----:B---3--:R-:W-:Y:S01]  /*07b0*/  DFMA R10, R6, R10, R18 ;  /* 0x0000000a060a722b */ /* 0x008fe20000000012 */
[----:B--2---:R-:W-:-:S05]  /*07c0*/  IADD3 R24, PT, PT, R24, 0x40, RZ ;  /* 0x0000004018187810 */ /* 0x004fca0007ffe0ff */
[----:B------:R-:W1:Y:S02]  /*07d0*/  LDC.64 R6, c[0x3][R26+-0x30] ;  /* 0x00fff4001a067b82 */ /* 0x000e640000000a00 */
[----:B----4-:R-:W-:-:S06]  /*07e0*/  DFMA R8, R8, R14, R10 ;  /* 0x0000000e0808722b */ /* 0x010fcc000000000a */
[----:B------:R-:W5:Y:S02]  /*07f0*/  LDC.64 R10, c[0x3][R26+-0x38] ;  /* 0x00fff2001a0a7b82 */ /* 0x000f640000000a00 */
[----:B0-----:R-:W-:-:S08]  /*0800*/  DFMA R8, R12, R22, R8 ;  /* 0x000000160c08722b */ /* 0x001fd00000000008 */
[----:B-1----:R-:W-:-:S08]  /*0810*/  DFMA R6, R16, R6, R8 ;  /* 0x000000061006722b */ /* 0x002fd00000000008 */
[----:B-----5:R-:W-:Y:S01]  /*0820*/  DFMA R12, R20, R10, R6 ;  /* 0x0000000a140c722b */ /* 0x020fe20000000006 */
[----:B------:R-:W-:Y:S10]  /*0830*/  @P2 BRA `(.L_x_17) ;  /* 0xfffffffc00842947 */ /* 0x000ff4000383ffff */
.L_x_16:
[----:B------:R-:W-:Y:S05]  /*0840*/  @!P0 BRA `(.L_x_18) ;  /* 0x0000000000408947 */ /* 0x000fea0003800000 */
[C---:B------:R-:W-:Y:S02]  /*0850*/  IMAD R2, R5.reuse, 0x8, R4 ;  /* 0x0000000805027824 */ /* 0x040fe400078e0204 */
[----:B------:R-:W-:Y:S02]  /*0860*/  IMAD.IADD R6, R0, 0x1, -R5 ;  /* 0x0000000100067824 */ /* 0x000fe400078e0a05 */
[----:B------:R-:W-:Y:S01]  /*0870*/  VIADD R5, R5, 0x4 ;  /* 0x0000000405057836 */ /* 0x000fe20000000000 */
[----:B------:R-:W0:Y:S02]  /*0880*/  LDS.64 R16, [R2] ;  /* 0x0000000002107984 */ /* 0x000e240000000a00 */
[----:B------:R-:W-:Y:S02]  /*0890*/  SHF.L.U32 R22, R6, 0x3, RZ ;  /* 0x0000000306167819 */ /* 0x000fe400000006ff */
[----:B------:R-:W1:Y:S02]  /*08a0*/  LDS.64 R14, [R2+0x8] ;  /* 0x00000800020e7984 */ /* 0x000e640000000a00 */
[----:B------:R-:W0:Y:S02]  /*08b0*/  LDC.64 R20, c[0x3][R22] ;  /* 0x00c0000016147b82 */ /* 0x000e240000000a00 */
[----:B------:R-:W2:Y:S04]  /*08c0*/  LDS.64 R8, [R2+0x10] ;  /* 0x0000100002087984 */ /* 0x000ea80000000a00 */
[----:B------:R-:W3:Y:S02]  /*08d0*/  LDS.64 R6, [R2+0x18] ;  /* 0x0000180002067984 */ /* 0x000ee40000000a00 */
[----:B------:R-:W1:Y:S08]  /*08e0*/  LDC.64 R18, c[0x3][R22+-0x8] ;  /* 0x00fffe0016127b82 */ /* 0x000e700000000a00 */
[----:B------:R-:W2:Y:S01]  /*08f0*/  LDC.64 R10, c[0x3][R22+-0x10] ;  /* 0x00fffc00160a7b82 */ /* 0x000ea20000000a00 */
[----:B0-----:R-:W-:-:S07]  /*0900*/  DFMA R16, R16, R20, R12 ;  /* 0x000000141010722b */ /* 0x001fce000000000c */
[----:B------:R-:W3:Y:S01]  /*0910*/  LDC.64 R12, c[0x3][R22+-0x18] ;  /* 0x00fffa00160c7b82 */ /* 0x000ee20000000a00 */
[----:B-1----:R-:W-:-:S08]  /*0920*/  DFMA R14, R14, R18, R16 ;  /* 0x000000120e0e722b */ /* 0x002fd00000000010 */
[----:B--2---:R-:W-:-:S08]  /*0930*/  DFMA R8, R8, R10, R14 ;  /* 0x0000000a0808722b */ /* 0x004fd0000000000e */
[----:B---3--:R-:W-:-:S11]  /*0940*/  DFMA R12, R6, R12, R8 ;  /* 0x0000000c060c722b */ /* 0x008fd60000000008 */
.L_x_18:
[----:B------:R-:W-:Y:S05]  /*0950*/  @P1 BRA `(.L_x_19) ;  /* 0x0000000000281947 */ /* 0x000fea0003800000 */
[C---:B------:R-:W-:Y:S01]  /*0960*/  IMAD R2, R5.reuse, 0x8, R4 ;  /* 0x0000000805027824 */ /* 0x040fe200078e0204 */
[C---:B------:R-:W-:Y:S01]  /*0970*/  IADD3 R8, PT, PT, -R5.reuse, R0, RZ ;  /* 0x0000000005087210 */ /* 0x040fe20007ffe1ff */
[----:B------:R-:W-:-:S03]  /*0980*/  VIADD R5, R5, 0x2 ;  /* 0x0000000205057836 */ /* 0x000fc60000000000 */
[----:B------:R-:W0:Y:S01]  /*0990*/  LDS.64 R6, [R2] ;  /* 0x0000000002067984 */ /* 0x000e220000000a00 */
[----:B------:R-:W-:-:S03]  /*09a0*/  IMAD.SHL.U32 R16, R8, 0x8, RZ ;  /* 0x0000000808107824 */ /* 0x000fc600078e00ff */
[----:B------:R-:W1:Y:S01]  /*09b0*/  LDS.64 R10, [R2+0x8] ;  /* 0x00000800020a7984 */ /* 0x000e620000000a00 */
[----:B------:R-:W0:Y:S08]  /*09c0*/  LDC.64 R8, c[0x3][R16] ;  /* 0x00c0000010087b82 */ /* 0x000e300000000a00 */
[----:B------:R-:W1:Y:S01]  /*09d0*/  LDC.64 R14, c[0x3][R16+-0x8] ;  /* 0x00fffe00100e7b82 */ /* 0x000e620000000a00 */
[----:B0-----:R-:W-:-:S08]  /*09e0*/  DFMA R6, R6, R8, R12 ;  /* 0x000000080606722b */ /* 0x001fd0000000000c */
[----:B-1----:R-:W-:-:S11]  /*09f0*/  DFMA R12, R10, R14, R6 ;  /* 0x0000000e0a0c722b */ /* 0x002fd60000000006 */
.L_x_19:
[----:B------:R-:W-:Y:S01]  /*0a00*/  LEA R6, R5, R4, 0x3 ;  /* 0x0000000405067211 */ /* 0x000fe200078e18ff */
[----:B------:R-:W-:-:S05]  /*0a10*/  IMAD.IADD R0, R0, 0x1, -R5 ;  /* 0x0000000100007824 */ /* 0x000fca00078e0a05 */
[----:B------:R-:W0:Y:S01]  /*0a20*/  LDS.64 R6, [R6] ;  /* 0x0000000006067984 */ /* 0x000e220000000a00 */
[----:B------:R-:W-:-:S04]  /*0a30*/  SHF.L.U32 R0, R0, 0x3, RZ ;  /* 0x0000000300007819 */ /* 0x000fc800000006ff */
[----:B------:R-:W0:Y:S02]  /*0a40*/  LDC.64 R4, c[0x3][R0] ;  /* 0x00c0000000047b82 */ /* 0x000e240000000a00 */
[----:B0-----:R-:W-:-:S11]  /*0a50*/  DFMA R12, R6, R4, R12 ;  /* 0x00000004060c722b */ /* 0x001fd6000000000c */
.L_x_15:
[----:B0-----:R-:W0:Y:S02]  /*0a60*/  LDC.64 R4, c[0x0][0x380] ;  /* 0x0000e000ff047b82 */ /* 0x001e240000000a00 */
[----:B0-----:R-:W-:-:S05]  /*0a70*/  IMAD.WIDE R2, R3, 0x8, R4 ;  /* 0x0000000803027825 */ /* 0x001fca00078e0204 */
[----:B------:R-:W-:Y:S01]  /*0a80*/  STG.E.64 desc[UR6][R2.64], R12 ;  /* 0x0000000c02007986 */ /* 0x000fe2000c101b06 */
[----:B------:R-:W-:Y:S05]  /*0a90*/  EXIT ;  /* 0x000000000000794d */ /* 0x000fea0003800000 */
.L_x_20:
        /* <DEDUP_REMOVED lines=14> */
.L_x_22:


//--------------------- .nv.shared._Z20convolutionColumnGPUPdS_iii --------------------------
	.section	.nv.shared._Z20convolutionColumnGPUPdS_iii,"aw",@nobits
	.sectionflags	@""
	.align	16
	.zero		1024


//--------------------- .nv.shared.reserved.0     --------------------------
	.section	.nv.shared.reserved.0,"aw",@nobits
	.weak		__nv_reservedSMEM_offset_0_alias
	.size		__nv_reservedSMEM_offset_0_alias, 0, 64
	.other		__nv_reservedSMEM_offset_0_alias,@"STO_CUDA_RESERVED_SHARED STV_DEFAULT"
__nv_reservedSMEM_offset_0_alias:
	.zero		0
	.zero		64


//--------------------- .nv.shared._Z17convolutionRowGPUPdS_iii --------------------------
	.section	.nv.shared._Z17convolutionRowGPUPdS_iii,"aw",@nobits
	.sectionflags	@""
	.align	16
	.zero		1024


//--------------------- .nv.constant0._Z20convolutionColumnGPUPdS_iii --------------------------
	.section	.nv.constant0._Z20convolutionColumnGPUPdS_iii,"a",@progbits
	.sectionflags	@""
	.align	4
.nv.constant0._Z20convolutionColumnGPUPdS_iii:
	.zero		924


//--------------------- .nv.constant0._Z17convolutionRowGPUPdS_iii --------------------------
	.section	.nv.constant0._Z17convolutionRowGPUPdS_iii,"a",@progbits
	.sectionflags	@""
	.align	4
.nv.constant0._Z17convolutionRowGPUPdS_iii:
	.zero		924


//--------------------- SYMBOLS --------------------------

	.type		.nv.reservedSmem.offset0,@object
	.size		.nv.reservedSmem.offset0,0x4
	.type		.nv.reservedSmem.cap,@object
	.size		.nv.reservedSmem.cap,0x4
